//
// Generated by NVIDIA NVVM Compiler
//
// Compiler Build ID: CL-36424714
// Cuda compilation tools, release 13.0, V13.0.88
// Based on NVVM 20.0.0
//

.version 9.0
.target sm_100
.address_size 64

	// .globl	_Z15blur_rgb_kernelPhS_ii
// _ZZ21blur_rgb_tiled_kernelPhS_iiE4tile has been demoted

.visible .entry _Z15blur_rgb_kernelPhS_ii(
	.param .u64 .ptr .align 1 _Z15blur_rgb_kernelPhS_ii_param_0,
	.param .u64 .ptr .align 1 _Z15blur_rgb_kernelPhS_ii_param_1,
	.param .u32 _Z15blur_rgb_kernelPhS_ii_param_2,
	.param .u32 _Z15blur_rgb_kernelPhS_ii_param_3
)
{
	.reg .pred 	%p<29>;
	.reg .b32 	%r<123>;
	.reg .b64 	%rd<9>;

	ld.param.u64 	%rd3, [_Z15blur_rgb_kernelPhS_ii_param_0];
	ld.param.u64 	%rd4, [_Z15blur_rgb_kernelPhS_ii_param_1];
	ld.param.u32 	%r57, [_Z15blur_rgb_kernelPhS_ii_param_2];
	ld.param.u32 	%r59, [_Z15blur_rgb_kernelPhS_ii_param_3];
	mov.u32 	%r60, %ctaid.x;
	mov.u32 	%r61, %ntid.x;
	mul.lo.s32 	%r1, %r60, %r61;
	mov.u32 	%r2, %tid.x;
	add.s32 	%r3, %r1, %r2;
	mov.u32 	%r62, %ctaid.y;
	mov.u32 	%r63, %ntid.y;
	mov.u32 	%r64, %tid.y;
	mad.lo.s32 	%r65, %r62, %r63, %r64;
	setp.ge.s32 	%p5, %r3, %r57;
	setp.ge.s32 	%p6, %r65, %r59;
	or.pred  	%p7, %p5, %p6;
	@%p7 bra 	$L__BB0_14;
	add.s32 	%r68, %r3, -2;
	setp.gt.s32 	%p8, %r3, 1;
	setp.lt.s32 	%p9, %r68, %r57;
	and.pred  	%p1, %p8, %p9;
	add.s32 	%r69, %r3, 1;
	setp.gt.s32 	%p10, %r3, -2;
	setp.lt.s32 	%p11, %r69, %r57;
	and.pred  	%p2, %p10, %p11;
	add.s32 	%r70, %r3, 2;
	setp.gt.s32 	%p12, %r3, -3;
	setp.lt.s32 	%p13, %r70, %r57;
	and.pred  	%p3, %p12, %p13;
	add.s32 	%r71, %r65, -2;
	mul.lo.s32 	%r6, %r57, 3;
	mul.lo.s32 	%r72, %r6, %r71;
	mad.lo.s32 	%r73, %r1, 3, %r72;
	mad.lo.s32 	%r97, %r2, 3, %r73;
	cvta.to.global.u64 	%rd1, %rd3;
	mov.b32 	%r106, 0;
	mov.b32 	%r98, -2;
	mov.u32 	%r96, %r65;
	mov.u32 	%r105, %r106;
	mov.u32 	%r104, %r106;
	mov.u32 	%r103, %r106;
$L__BB0_2:
	add.s32 	%r74, %r96, -2;
	setp.gt.s32 	%p14, %r74, -1;
	setp.lt.s32 	%p15, %r74, %r59;
	and.pred  	%p4, %p14, %p15;
	and.pred  	%p16, %p4, %p1;
	add.s32 	%r75, %r97, -6;
	cvt.s64.s32 	%rd5, %r75;
	add.s64 	%rd2, %rd1, %rd5;
	not.pred 	%p17, %p16;
	@%p17 bra 	$L__BB0_4;
	ld.global.u8 	%r76, [%rd2];
	add.s32 	%r103, %r103, %r76;
	ld.global.u8 	%r77, [%rd2+1];
	add.s32 	%r104, %r104, %r77;
	ld.global.u8 	%r78, [%rd2+2];
	add.s32 	%r105, %r105, %r78;
	add.s32 	%r106, %r106, 1;
$L__BB0_4:
	setp.lt.s32 	%p18, %r3, 1;
	not.pred 	%p19, %p4;
	or.pred  	%p20, %p19, %p18;
	@%p20 bra 	$L__BB0_6;
	ld.global.u8 	%r79, [%rd2+3];
	add.s32 	%r103, %r103, %r79;
	ld.global.u8 	%r80, [%rd2+4];
	add.s32 	%r104, %r104, %r80;
	ld.global.u8 	%r81, [%rd2+5];
	add.s32 	%r105, %r105, %r81;
	add.s32 	%r106, %r106, 1;
$L__BB0_6:
	setp.lt.s32 	%p21, %r3, 0;
	not.pred 	%p22, %p4;
	or.pred  	%p23, %p22, %p21;
	@%p23 bra 	$L__BB0_8;
	ld.global.u8 	%r82, [%rd2+6];
	add.s32 	%r103, %r103, %r82;
	ld.global.u8 	%r83, [%rd2+7];
	add.s32 	%r104, %r104, %r83;
	ld.global.u8 	%r84, [%rd2+8];
	add.s32 	%r105, %r105, %r84;
	add.s32 	%r106, %r106, 1;
$L__BB0_8:
	and.pred  	%p24, %p4, %p2;
	not.pred 	%p25, %p24;
	@%p25 bra 	$L__BB0_10;
	ld.global.u8 	%r85, [%rd2+9];
	add.s32 	%r103, %r103, %r85;
	ld.global.u8 	%r86, [%rd2+10];
	add.s32 	%r104, %r104, %r86;
	ld.global.u8 	%r87, [%rd2+11];
	add.s32 	%r105, %r105, %r87;
	add.s32 	%r106, %r106, 1;
$L__BB0_10:
	and.pred  	%p26, %p4, %p3;
	not.pred 	%p27, %p26;
	@%p27 bra 	$L__BB0_12;
	ld.global.u8 	%r88, [%rd2+12];
	add.s32 	%r103, %r103, %r88;
	ld.global.u8 	%r89, [%rd2+13];
	add.s32 	%r104, %r104, %r89;
	ld.global.u8 	%r90, [%rd2+14];
	add.s32 	%r105, %r105, %r90;
	add.s32 	%r106, %r106, 1;
$L__BB0_12:
	add.s32 	%r98, %r98, 1;
	add.s32 	%r97, %r97, %r6;
	add.s32 	%r96, %r96, 1;
	setp.ne.s32 	%p28, %r98, 3;
	@%p28 bra 	$L__BB0_2;
	mad.lo.s32 	%r91, %r57, %r65, %r3;
	mul.lo.s32 	%r92, %r91, 3;
	div.s32 	%r93, %r103, %r106;
	cvt.s64.s32 	%rd6, %r92;
	cvta.to.global.u64 	%rd7, %rd4;
	add.s64 	%rd8, %rd7, %rd6;
	st.global.u8 	[%rd8], %r93;
	div.s32 	%r94, %r104, %r106;
	st.global.u8 	[%rd8+1], %r94;
	div.s32 	%r95, %r105, %r106;
	st.global.u8 	[%rd8+2], %r95;
$L__BB0_14:
	ret;

}
	// .globl	_Z21blur_rgb_tiled_kernelPhS_ii
.visible .entry _Z21blur_rgb_tiled_kernelPhS_ii(
	.param .u64 .ptr .align 1 _Z21blur_rgb_tiled_kernelPhS_ii_param_0,
	.param .u64 .ptr .align 1 _Z21blur_rgb_tiled_kernelPhS_ii_param_1,
	.param .u32 _Z21blur_rgb_tiled_kernelPhS_ii_param_2,
	.param .u32 _Z21blur_rgb_tiled_kernelPhS_ii_param_3
)
{
	.reg .pred 	%p<105>;
	.reg .b16 	%rs<11>;
	.reg .b32 	%r<424>;
	.reg .b64 	%rd<9>;
	// demoted variable
	.shared .align 1 .b8 _ZZ21blur_rgb_tiled_kernelPhS_iiE4tile[1200];
	ld.param.u64 	%rd2, [_Z21blur_rgb_tiled_kernelPhS_ii_param_0];
	ld.param.u64 	%rd1, [_Z21blur_rgb_tiled_kernelPhS_ii_param_1];
	ld.param.u32 	%r215, [_Z21blur_rgb_tiled_kernelPhS_ii_param_2];
	ld.param.u32 	%r216, [_Z21blur_rgb_tiled_kernelPhS_ii_param_3];
	mov.u32 	%r1, %tid.x;
	mov.u32 	%r2, %tid.y;
	mov.u32 	%r217, %ctaid.x;
	mov.u32 	%r3, %ntid.x;
	mad.lo.s32 	%r4, %r217, %r3, %r1;
	mov.u32 	%r218, %ctaid.y;
	mov.u32 	%r5, %ntid.y;
	mad.lo.s32 	%r6, %r218, %r5, %r2;
	max.s32 	%r219, %r4, 2;
	add.s32 	%r220, %r219, -2;
	add.s32 	%r221, %r215, -1;
	min.s32 	%r222, %r220, %r221;
	max.u32 	%r223, %r6, 2;
	add.s32 	%r224, %r223, -2;
	add.s32 	%r225, %r216, -1;
	min.s32 	%r226, %r224, %r225;
	mad.lo.s32 	%r227, %r226, %r215, %r222;
	mov.u32 	%r228, _ZZ21blur_rgb_tiled_kernelPhS_iiE4tile;
	mad.lo.s32 	%r229, %r2, 60, %r228;
	mad.lo.s32 	%r7, %r1, 3, %r229;
	mul.lo.s32 	%r230, %r227, 3;
	cvta.to.global.u64 	%rd3, %rd2;
	cvt.s64.s32 	%rd4, %r230;
	add.s64 	%rd5, %rd3, %rd4;
	ld.global.u8 	%rs1, [%rd5];
	st.shared.u8 	[%r7], %rs1;
	ld.global.u8 	%rs2, [%rd5+1];
	st.shared.u8 	[%r7+1], %rs2;
	ld.global.u8 	%rs3, [%rd5+2];
	st.shared.u8 	[%r7+2], %rs3;
	bar.sync 	0;
	setp.ge.s32 	%p3, %r4, %r215;
	setp.ge.s32 	%p4, %r6, %r216;
	or.pred  	%p5, %p3, %p4;
	@%p5 bra 	$L__BB1_52;
	add.s32 	%r8, %r3, 4;
	add.s32 	%r9, %r5, 4;
	add.s32 	%r10, %r2, -2;
	setp.lt.u32 	%p6, %r2, 2;
	setp.ge.u32 	%p7, %r10, %r9;
	add.s32 	%r234, %r1, -2;
	setp.gt.u32 	%p8, %r1, 1;
	setp.lt.u32 	%p9, %r234, %r8;
	and.pred  	%p1, %p8, %p9;
	not.pred 	%p10, %p1;
	or.pred  	%p11, %p10, %p6;
	mov.b32 	%r328, 0;
	or.pred  	%p12, %p11, %p7;
	mov.u32 	%r329, %r328;
	mov.u32 	%r330, %r328;
	mov.u32 	%r331, %r328;
	@%p12 bra 	$L__BB1_3;
	ld.shared.u8 	%r328, [%r7+-126];
	ld.shared.u8 	%r329, [%r7+-125];
	ld.shared.u8 	%r330, [%r7+-124];
	mov.b32 	%r331, 1;
$L__BB1_3:
	setp.ge.u32 	%p13, %r10, %r9;
	setp.lt.u32 	%p14, %r2, 2;
	setp.ne.s32 	%p15, %r1, 0;
	add.s32 	%r238, %r1, -1;
	setp.lt.u32 	%p16, %r238, %r8;
	and.pred  	%p2, %p15, %p16;
	not.pred 	%p17, %p2;
	or.pred  	%p18, %p17, %p14;
	or.pred  	%p19, %p18, %p13;
	@%p19 bra 	$L__BB1_5;
	ld.shared.u8 	%r239, [%r7+-123];
	add.s32 	%r328, %r328, %r239;
	ld.shared.u8 	%r240, [%r7+-122];
	add.s32 	%r329, %r329, %r240;
	ld.shared.u8 	%r241, [%r7+-121];
	add.s32 	%r330, %r330, %r241;
	add.s32 	%r331, %r331, 1;
$L__BB1_5:
	setp.ge.u32 	%p20, %r10, %r9;
	setp.lt.u32 	%p21, %r2, 2;
	setp.ge.u32 	%p22, %r1, %r8;
	or.pred  	%p23, %p22, %p20;
	or.pred  	%p24, %p23, %p21;
	@%p24 bra 	$L__BB1_7;
	ld.shared.u8 	%r243, [%r7+-120];
	add.s32 	%r328, %r328, %r243;
	ld.shared.u8 	%r244, [%r7+-119];
	add.s32 	%r329, %r329, %r244;
	ld.shared.u8 	%r245, [%r7+-118];
	add.s32 	%r330, %r330, %r245;
	add.s32 	%r331, %r331, 1;
$L__BB1_7:
	setp.ge.u32 	%p25, %r10, %r9;
	setp.lt.u32 	%p26, %r2, 2;
	add.s32 	%r34, %r1, 1;
	setp.ge.u32 	%p27, %r34, %r8;
	or.pred  	%p28, %p27, %p25;
	or.pred  	%p29, %p28, %p26;
	@%p29 bra 	$L__BB1_9;
	ld.shared.u8 	%r247, [%r7+-117];
	add.s32 	%r328, %r328, %r247;
	ld.shared.u8 	%r248, [%r7+-116];
	add.s32 	%r329, %r329, %r248;
	ld.shared.u8 	%r249, [%r7+-115];
	add.s32 	%r330, %r330, %r249;
	add.s32 	%r331, %r331, 1;
$L__BB1_9:
	setp.ge.u32 	%p30, %r10, %r9;
	setp.lt.u32 	%p31, %r2, 2;
	add.s32 	%r43, %r1, 2;
	setp.ge.u32 	%p32, %r43, %r8;
	or.pred  	%p33, %p32, %p30;
	or.pred  	%p34, %p33, %p31;
	@%p34 bra 	$L__BB1_11;
	ld.shared.u8 	%r251, [%r7+-114];
	add.s32 	%r328, %r328, %r251;
	ld.shared.u8 	%r252, [%r7+-113];
	add.s32 	%r329, %r329, %r252;
	ld.shared.u8 	%r253, [%r7+-112];
	add.s32 	%r330, %r330, %r253;
	add.s32 	%r331, %r331, 1;
$L__BB1_11:
	setp.eq.s32 	%p35, %r2, 0;
	add.s32 	%r52, %r2, -1;
	setp.ge.u32 	%p36, %r52, %r9;
	or.pred  	%p38, %p10, %p35;
	or.pred  	%p39, %p38, %p36;
	@%p39 bra 	$L__BB1_13;
	ld.shared.u8 	%r255, [%r7+-66];
	add.s32 	%r328, %r328, %r255;
	ld.shared.u8 	%r256, [%r7+-65];
	add.s32 	%r329, %r329, %r256;
	ld.shared.u8 	%r257, [%r7+-64];
	add.s32 	%r330, %r330, %r257;
	add.s32 	%r331, %r331, 1;
$L__BB1_13:
	setp.ge.u32 	%p40, %r52, %r9;
	setp.eq.s32 	%p41, %r2, 0;
	or.pred  	%p43, %p17, %p41;
	or.pred  	%p44, %p43, %p40;
	@%p44 bra 	$L__BB1_15;
	ld.shared.u8 	%r258, [%r7+-63];
	add.s32 	%r328, %r328, %r258;
	ld.shared.u8 	%r259, [%r7+-62];
	add.s32 	%r329, %r329, %r259;
	ld.shared.u8 	%r260, [%r7+-61];
	add.s32 	%r330, %r330, %r260;
	add.s32 	%r331, %r331, 1;
$L__BB1_15:
	setp.ge.u32 	%p45, %r52, %r9;
	setp.eq.s32 	%p46, %r2, 0;
	setp.ge.u32 	%p47, %r1, %r8;
	or.pred  	%p48, %p47, %p45;
	or.pred  	%p49, %p48, %p46;
	@%p49 bra 	$L__BB1_17;
	ld.shared.u8 	%r261, [%r7+-60];
	add.s32 	%r328, %r328, %r261;
	ld.shared.u8 	%r262, [%r7+-59];
	add.s32 	%r329, %r329, %r262;
	ld.shared.u8 	%r263, [%r7+-58];
	add.s32 	%r330, %r330, %r263;
	add.s32 	%r331, %r331, 1;
$L__BB1_17:
	setp.ge.u32 	%p50, %r52, %r9;
	setp.eq.s32 	%p51, %r2, 0;
	setp.ge.u32 	%p52, %r34, %r8;
	or.pred  	%p53, %p52, %p50;
	or.pred  	%p54, %p53, %p51;
	@%p54 bra 	$L__BB1_19;
	ld.shared.u8 	%r264, [%r7+-57];
	add.s32 	%r328, %r328, %r264;
	ld.shared.u8 	%r265, [%r7+-56];
	add.s32 	%r329, %r329, %r265;
	ld.shared.u8 	%r266, [%r7+-55];
	add.s32 	%r330, %r330, %r266;
	add.s32 	%r331, %r331, 1;
$L__BB1_19:
	setp.ge.u32 	%p55, %r52, %r9;
	setp.eq.s32 	%p56, %r2, 0;
	setp.ge.u32 	%p57, %r43, %r8;
	or.pred  	%p58, %p57, %p55;
	or.pred  	%p59, %p58, %p56;
	@%p59 bra 	$L__BB1_21;
	ld.shared.u8 	%r267, [%r7+-54];
	add.s32 	%r328, %r328, %r267;
	ld.shared.u8 	%r268, [%r7+-53];
	add.s32 	%r329, %r329, %r268;
	ld.shared.u8 	%r269, [%r7+-52];
	add.s32 	%r330, %r330, %r269;
	add.s32 	%r331, %r331, 1;
$L__BB1_21:
	setp.ge.u32 	%p60, %r2, %r9;
	or.pred  	%p62, %p10, %p60;
	@%p62 bra 	$L__BB1_23;
	ld.shared.u8 	%r271, [%r7+-6];
	add.s32 	%r328, %r328, %r271;
	ld.shared.u8 	%r272, [%r7+-5];
	add.s32 	%r329, %r329, %r272;
	ld.shared.u8 	%r273, [%r7+-4];
	add.s32 	%r330, %r330, %r273;
	add.s32 	%r331, %r331, 1;
$L__BB1_23:
	setp.ge.u32 	%p63, %r2, %r9;
	or.pred  	%p65, %p17, %p63;
	@%p65 bra 	$L__BB1_25;
	ld.shared.u8 	%r275, [%r7+-3];
	add.s32 	%r328, %r328, %r275;
	ld.shared.u8 	%r276, [%r7+-2];
	add.s32 	%r329, %r329, %r276;
	ld.shared.u8 	%r277, [%r7+-1];
	add.s32 	%r330, %r330, %r277;
	add.s32 	%r331, %r331, 1;
$L__BB1_25:
	setp.ge.u32 	%p66, %r2, %r9;
	setp.ge.u32 	%p67, %r1, %r8;
	or.pred  	%p68, %p67, %p66;
	@%p68 bra 	$L__BB1_27;
	ld.shared.u8 	%r279, [%r7];
	add.s32 	%r328, %r328, %r279;
	ld.shared.u8 	%r280, [%r7+1];
	add.s32 	%r329, %r329, %r280;
	ld.shared.u8 	%r281, [%r7+2];
	add.s32 	%r330, %r330, %r281;
	add.s32 	%r331, %r331, 1;
$L__BB1_27:
	setp.ge.u32 	%p69, %r2, %r9;
	setp.ge.u32 	%p70, %r34, %r8;
	or.pred  	%p71, %p70, %p69;
	@%p71 bra 	$L__BB1_29;
	ld.shared.u8 	%r283, [%r7+3];
	add.s32 	%r328, %r328, %r283;
	ld.shared.u8 	%r284, [%r7+4];
	add.s32 	%r329, %r329, %r284;
	ld.shared.u8 	%r285, [%r7+5];
	add.s32 	%r330, %r330, %r285;
	add.s32 	%r331, %r331, 1;
$L__BB1_29:
	setp.ge.u32 	%p72, %r2, %r9;
	setp.ge.u32 	%p73, %r43, %r8;
	or.pred  	%p74, %p73, %p72;
	@%p74 bra 	$L__BB1_31;
	ld.shared.u8 	%r287, [%r7+6];
	add.s32 	%r328, %r328, %r287;
	ld.shared.u8 	%r288, [%r7+7];
	add.s32 	%r329, %r329, %r288;
	ld.shared.u8 	%r289, [%r7+8];
	add.s32 	%r330, %r330, %r289;
	add.s32 	%r331, %r331, 1;
$L__BB1_31:
	add.s32 	%r133, %r2, 1;
	setp.ge.u32 	%p75, %r133, %r9;
	or.pred  	%p77, %p10, %p75;
	@%p77 bra 	$L__BB1_33;
	ld.shared.u8 	%r291, [%r7+54];
	add.s32 	%r328, %r328, %r291;
	ld.shared.u8 	%r292, [%r7+55];
	add.s32 	%r329, %r329, %r292;
	ld.shared.u8 	%r293, [%r7+56];
	add.s32 	%r330, %r330, %r293;
	add.s32 	%r331, %r331, 1;
$L__BB1_33:
	setp.ge.u32 	%p78, %r133, %r9;
	or.pred  	%p80, %p17, %p78;
	@%p80 bra 	$L__BB1_35;
	ld.shared.u8 	%r294, [%r7+57];
	add.s32 	%r328, %r328, %r294;
	ld.shared.u8 	%r295, [%r7+58];
	add.s32 	%r329, %r329, %r295;
	ld.shared.u8 	%r296, [%r7+59];
	add.s32 	%r330, %r330, %r296;
	add.s32 	%r331, %r331, 1;
$L__BB1_35:
	setp.ge.u32 	%p81, %r133, %r9;
	setp.ge.u32 	%p82, %r1, %r8;
	or.pred  	%p83, %p82, %p81;
	@%p83 bra 	$L__BB1_37;
	ld.shared.u8 	%r297, [%r7+60];
	add.s32 	%r328, %r328, %r297;
	ld.shared.u8 	%r298, [%r7+61];
	add.s32 	%r329, %r329, %r298;
	ld.shared.u8 	%r299, [%r7+62];
	add.s32 	%r330, %r330, %r299;
	add.s32 	%r331, %r331, 1;
$L__BB1_37:
	setp.ge.u32 	%p84, %r133, %r9;
	setp.ge.u32 	%p85, %r34, %r8;
	or.pred  	%p86, %p85, %p84;
	@%p86 bra 	$L__BB1_39;
	ld.shared.u8 	%r300, [%r7+63];
	add.s32 	%r328, %r328, %r300;
	ld.shared.u8 	%r301, [%r7+64];
	add.s32 	%r329, %r329, %r301;
	ld.shared.u8 	%r302, [%r7+65];
	add.s32 	%r330, %r330, %r302;
	add.s32 	%r331, %r331, 1;
$L__BB1_39:
	setp.ge.u32 	%p87, %r133, %r9;
	setp.ge.u32 	%p88, %r43, %r8;
	or.pred  	%p89, %p88, %p87;
	@%p89 bra 	$L__BB1_41;
	ld.shared.u8 	%r303, [%r7+66];
	add.s32 	%r328, %r328, %r303;
	ld.shared.u8 	%r304, [%r7+67];
	add.s32 	%r329, %r329, %r304;
	ld.shared.u8 	%r305, [%r7+68];
	add.s32 	%r330, %r330, %r305;
	add.s32 	%r331, %r331, 1;
$L__BB1_41:
	add.s32 	%r174, %r2, 2;
	setp.ge.u32 	%p90, %r174, %r9;
	or.pred  	%p92, %p10, %p90;
	@%p92 bra 	$L__BB1_43;
	ld.shared.u8 	%r307, [%r7+114];
	add.s32 	%r328, %r328, %r307;
	ld.shared.u8 	%r308, [%r7+115];
	add.s32 	%r329, %r329, %r308;
	ld.shared.u8 	%r309, [%r7+116];
	add.s32 	%r330, %r330, %r309;
	add.s32 	%r331, %r331, 1;
$L__BB1_43:
	setp.ge.u32 	%p93, %r174, %r9;
	or.pred  	%p95, %p17, %p93;
	@%p95 bra 	$L__BB1_45;
	ld.shared.u8 	%r310, [%r7+117];
	add.s32 	%r328, %r328, %r310;
	ld.shared.u8 	%r311, [%r7+118];
	add.s32 	%r329, %r329, %r311;
	ld.shared.u8 	%r312, [%r7+119];
	add.s32 	%r330, %r330, %r312;
	add.s32 	%r331, %r331, 1;
$L__BB1_45:
	setp.ge.u32 	%p96, %r174, %r9;
	setp.ge.u32 	%p97, %r1, %r8;
	or.pred  	%p98, %p97, %p96;
	@%p98 bra 	$L__BB1_47;
	ld.shared.u8 	%r313, [%r7+120];
	add.s32 	%r328, %r328, %r313;
	ld.shared.u8 	%r314, [%r7+121];
	add.s32 	%r329, %r329, %r314;
	ld.shared.u8 	%r315, [%r7+122];
	add.s32 	%r330, %r330, %r315;
	add.s32 	%r331, %r331, 1;
$L__BB1_47:
	setp.ge.u32 	%p99, %r174, %r9;
	setp.ge.u32 	%p100, %r34, %r8;
	or.pred  	%p101, %p100, %p99;
	@%p101 bra 	$L__BB1_49;
	ld.shared.u8 	%r316, [%r7+123];
	add.s32 	%r328, %r328, %r316;
	ld.shared.u8 	%r317, [%r7+124];
	add.s32 	%r329, %r329, %r317;
	ld.shared.u8 	%r318, [%r7+125];
	add.s32 	%r330, %r330, %r318;
	add.s32 	%r331, %r331, 1;
$L__BB1_49:
	setp.ge.u32 	%p102, %r174, %r9;
	setp.ge.u32 	%p103, %r43, %r8;
	or.pred  	%p104, %p103, %p102;
	@%p104 bra 	$L__BB1_51;
	ld.shared.u8 	%r319, [%r7+126];
	add.s32 	%r328, %r328, %r319;
	ld.shared.u8 	%r320, [%r7+127];
	add.s32 	%r329, %r329, %r320;
	ld.shared.u8 	%r321, [%r7+128];
	add.s32 	%r330, %r330, %r321;
	add.s32 	%r331, %r331, 1;
$L__BB1_51:
	mad.lo.s32 	%r322, %r215, %r6, %r4;
	mul.lo.s32 	%r323, %r322, 3;
	cvt.u16.u32 	%rs4, %r328;
	cvt.u16.u32 	%rs5, %r331;
	div.u16 	%rs6, %rs4, %rs5;
	cvt.s64.s32 	%rd6, %r323;
	cvta.to.global.u64 	%rd7, %rd1;
	add.s64 	%rd8, %rd7, %rd6;
	st.global.u8 	[%rd8], %rs6;
	cvt.u16.u32 	%rs7, %r329;
	div.u16 	%rs8, %rs7, %rs5;
	st.global.u8 	[%rd8+1], %rs8;
	cvt.u16.u32 	%rs9, %r330;
	div.u16 	%rs10, %rs9, %rs5;
	st.global.u8 	[%rd8+2], %rs10;
$L__BB1_52:
	ret;

}


// ===== COMPILED SASS (sm_100) =====

	.target	sm_100

	.elftype	@"ET_EXEC"


//--------------------- .note.nv.tkinfo           --------------------------
	.section	.note.nv.tkinfo,"",@"SHT_NOTE"
	.sectionflags	@"SHF_NOTE_NV_TKINFO"
	.tkinfo
        /*0018*/ 	.word	0x00000002
        /*0030*/ 	.string	""
        /*0030*/ 	.string	"ptxas"
        /*0030*/ 	.string	"Cuda compilation tools, release 13.0, V13.0.88"
        /*0030*/ 	.string	"Build cuda_13.0.r13.0/compiler.36424714_0"
        /*0030*/ 	.string	"-arch sm_100 -m 64 "



//--------------------- .note.nv.cuinfo           --------------------------
	.section	.note.nv.cuinfo,"",@"SHT_NOTE"
	.sectionflags	@"SHF_NOTE_NV_CUINFO"
        /*0018*/ 	.short	0x0002
        /*001a*/ 	.short	0x0064
        /*001c*/ 	.short	0x0082
	.zero		2


//--------------------- .nv.info                  --------------------------
	.section	.nv.info,"",@"SHT_CUDA_INFO"
	.align	4


	//----- nvinfo : EIATTR_REGCOUNT
	.align		4
        /*0000*/ 	.byte	0x04, 0x2f
        /*0002*/ 	.short	(.L_1 - .L_0)
	.align		4
.L_0:
        /*0004*/ 	.word	index@(_Z15blur_rgb_kernelPhS_ii)
        /*0008*/ 	.word	0x0000001f


	//----- nvinfo : EIATTR_FRAME_SIZE
	.align		4
.L_1:
        /*000c*/ 	.byte	0x04, 0x11
        /*000e*/ 	.short	(.L_3 - .L_2)
	.align		4
.L_2:
        /*0010*/ 	.word	index@(_Z15blur_rgb_kernelPhS_ii)
        /*0014*/ 	.word	0x00000000


	//----- nvinfo : EIATTR_REGCOUNT
	.align		4
.L_3:
        /*0018*/ 	.byte	0x04, 0x2f
        /*001a*/ 	.short	(.L_5 - .L_4)
	.align		4
.L_4:
        /*001c*/ 	.word	index@(_Z21blur_rgb_tiled_kernelPhS_ii)
        /*0020*/ 	.word	0x0000001f


	//----- nvinfo : EIATTR_FRAME_SIZE
	.align		4
.L_5:
        /*0024*/ 	.byte	0x04, 0x11
        /*0026*/ 	.short	(.L_7 - .L_6)
	.align		4
.L_6:
        /*0028*/ 	.word	index@($__internal_0_$__cuda_sm20_div_u16)
        /*002c*/ 	.word	0x00000000


	//----- nvinfo : EIATTR_FRAME_SIZE
	.align		4
.L_7:
        /*0030*/ 	.byte	0x04, 0x11
        /*0032*/ 	.short	(.L_9 - .L_8)
	.align		4
.L_8:
        /*0034*/ 	.word	index@(_Z21blur_rgb_tiled_kernelPhS_ii)
        /*0038*/ 	.word	0x00000000


	//----- nvinfo : EIATTR_MIN_STACK_SIZE
	.align		4
.L_9:
        /*003c*/ 	.byte	0x04, 0x12
        /*003e*/ 	.short	(.L_11 - .L_10)
	.align		4
.L_10:
        /*0040*/ 	.word	index@(_Z21blur_rgb_tiled_kernelPhS_ii)
        /*0044*/ 	.word	0x00000000


	//----- nvinfo : EIATTR_MIN_STACK_SIZE
	.align		4
.L_11:
        /*0048*/ 	.byte	0x04, 0x12
        /*004a*/ 	.short	(.L_13 - .L_12)
	.align		4
.L_12:
        /*004c*/ 	.word	index@(_Z15blur_rgb_kernelPhS_ii)
        /*0050*/ 	.word	0x00000000
.L_13:


//--------------------- .nv.compat                --------------------------
	.section	.nv.compat,"",@"SHT_CUDA_COMPAT_INFO"
	.align	4
        /*0000*/ 	.byte	0x02, 0x09, 0x00, 0x00, 0x02, 0x02, 0x01, 0x00, 0x02, 0x05, 0x05, 0x00, 0x03, 0x07, 0x01, 0x01
        /*0010*/ 	.byte	0x02, 0x03, 0x00, 0x00, 0x02, 0x06, 0x01, 0x00, 0x04, 0x0b, 0x08, 0x00, 0x01, 0x00, 0x00, 0x00
        /*0020*/ 	.byte	0x00, 0x00, 0x00, 0x00


//--------------------- .nv.info._Z21blur_rgb_tiled_kernelPhS_ii --------------------------
	.section	.nv.info._Z21blur_rgb_tiled_kernelPhS_ii,"",@"SHT_CUDA_INFO"
	.sectionflags	@""
	.align	4


	//----- nvinfo : EIATTR_CUDA_API_VERSION
	.align		4
        /*0000*/ 	.byte	0x04, 0x37
        /*0002*/ 	.short	(.L_15 - .L_14)
.L_14:
        /*0004*/ 	.word	0x00000082


	//----- nvinfo : EIATTR_KPARAM_INFO
	.align		4
.L_15:
        /*0008*/ 	.byte	0x04, 0x17
        /*000a*/ 	.short	(.L_17 - .L_16)
.L_16:
        /*000c*/ 	.word	0x00000000
        /*0010*/ 	.short	0x0003
        /*0012*/ 	.short	0x0014
        /*0014*/ 	.byte	0x00, 0xf0, 0x11, 0x00


	//----- nvinfo : EIATTR_KPARAM_INFO
	.align		4
.L_17:
        /*0018*/ 	.byte	0x04, 0x17
        /*001a*/ 	.short	(.L_19 - .L_18)
.L_18:
        /*001c*/ 	.word	0x00000000
        /*0020*/ 	.short	0x0002
        /*0022*/ 	.short	0x0010
        /*0024*/ 	.byte	0x00, 0xf0, 0x11, 0x00


	//----- nvinfo : EIATTR_KPARAM_INFO
	.align		4
.L_19:
        /*0028*/ 	.byte	0x04, 0x17
        /*002a*/ 	.short	(.L_21 - .L_20)
.L_20:
        /*002c*/ 	.word	0x00000000
        /*0030*/ 	.short	0x0001
        /*0032*/ 	.short	0x0008
        /*0034*/ 	.byte	0x00, 0xf5, 0x21, 0x00


	//----- nvinfo : EIATTR_KPARAM_INFO
	.align		4
.L_21:
        /*0038*/ 	.byte	0x04, 0x17
        /*003a*/ 	.short	(.L_23 - .L_22)
.L_22:
        /*003c*/ 	.word	0x00000000
        /*0040*/ 	.short	0x0000
        /*0042*/ 	.short	0x0000
        /*0044*/ 	.byte	0x00, 0xf5, 0x21, 0x00


	//----- nvinfo : EIATTR_SPARSE_MMA_MASK
	.align		4
.L_23:
        /*0048*/ 	.byte	0x03, 0x50
        /*004a*/ 	.short	0x0000


	//----- nvinfo : EIATTR_MAXREG_COUNT
	.align		4
        /*004c*/ 	.byte	0x03, 0x1b
        /*004e*/ 	.short	0x00ff


	//----- nvinfo : EIATTR_NUM_BARRIERS
	.align		4
        /*0050*/ 	.byte	0x02, 0x4c
        /*0052*/ 	.byte	0x01
	.zero		1


	//----- nvinfo : EIATTR_MERCURY_ISA_VERSION
	.align		4
        /*0054*/ 	.byte	0x03, 0x5f
        /*0056*/ 	.short	0x0101


	//----- nvinfo : EIATTR_VRC_CTA_INIT_COUNT
	.align		4
        /*0058*/ 	.byte	0x02, 0x4a
	.zero		1
	.zero		1


	//----- nvinfo : EIATTR_EXIT_INSTR_OFFSETS
	.align		4
        /*005c*/ 	.byte	0x04, 0x1c
        /*005e*/ 	.short	(.L_25 - .L_24)


	//   ....[0]....
.L_24:
        /*0060*/ 	.word	0x00000240


	//   ....[1]....
        /*0064*/ 	.word	0x000011e0


	//----- nvinfo : EIATTR_CRS_STACK_SIZE
	.align		4
.L_25:
        /*0068*/ 	.byte	0x04, 0x1e
        /*006a*/ 	.short	(.L_27 - .L_26)
.L_26:
        /*006c*/ 	.word	0x00000000


	//----- nvinfo : EIATTR_CBANK_PARAM_SIZE
	.align		4
.L_27:
        /*0070*/ 	.byte	0x03, 0x19
        /*0072*/ 	.short	0x0018


	//----- nvinfo : EIATTR_PARAM_CBANK
	.align		4
        /*0074*/ 	.byte	0x04, 0x0a
        /*0076*/ 	.short	(.L_29 - .L_28)
	.align		4
.L_28:
        /*0078*/ 	.word	index@(.nv.constant0._Z21blur_rgb_tiled_kernelPhS_ii)
        /*007c*/ 	.short	0x0380
        /*007e*/ 	.short	0x0018


	//----- nvinfo : EIATTR_SW_WAR
	.align		4
.L_29:
        /*0080*/ 	.byte	0x04, 0x36
        /*0082*/ 	.short	(.L_31 - .L_30)
.L_30:
        /*0084*/ 	.word	0x00000008
.L_31:


//--------------------- .nv.info._Z15blur_rgb_kernelPhS_ii --------------------------
	.section	.nv.info._Z15blur_rgb_kernelPhS_ii,"",@"SHT_CUDA_INFO"
	.sectionflags	@""
	.align	4


	//----- nvinfo : EIATTR_CUDA_API_VERSION
	.align		4
        /*0000*/ 	.byte	0x04, 0x37
        /*0002*/ 	.short	(.L_33 - .L_32)
.L_32:
        /*0004*/ 	.word	0x00000082


	//----- nvinfo : EIATTR_KPARAM_INFO
	.align		4
.L_33:
        /*0008*/ 	.byte	0x04, 0x17
        /*000a*/ 	.short	(.L_35 - .L_34)
.L_34:
        /*000c*/ 	.word	0x00000000
        /*0010*/ 	.short	0x0003
        /*0012*/ 	.short	0x0014
        /*0014*/ 	.byte	0x00, 0xf0, 0x11, 0x00


	//----- nvinfo : EIATTR_KPARAM_INFO
	.align		4
.L_35:
        /*0018*/ 	.byte	0x04, 0x17
        /*001a*/ 	.short	(.L_37 - .L_36)
.L_36:
        /*001c*/ 	.word	0x00000000
        /*0020*/ 	.short	0x0002
        /*0022*/ 	.short	0x0010
        /*0024*/ 	.byte	0x00, 0xf0, 0x11, 0x00


	//----- nvinfo : EIATTR_KPARAM_INFO
	.align		4
.L_37:
        /*0028*/ 	.byte	0x04, 0x17
        /*002a*/ 	.short	(.L_39 - .L_38)
.L_38:
        /*002c*/ 	.word	0x00000000
        /*0030*/ 	.short	0x0001
        /*0032*/ 	.short	0x0008
        /*0034*/ 	.byte	0x00, 0xf5, 0x21, 0x00


	//----- nvinfo : EIATTR_KPARAM_INFO
	.align		4
.L_39:
        /*0038*/ 	.byte	0x04, 0x17
        /*003a*/ 	.short	(.L_41 - .L_40)
.L_40:
        /*003c*/ 	.word	0x00000000
        /*0040*/ 	.short	0x0000
        /*0042*/ 	.short	0x0000
        /*0044*/ 	.byte	0x00, 0xf5, 0x21, 0x00


	//----- nvinfo : EIATTR_SPARSE_MMA_MASK
	.align		4
.L_41:
        /*0048*/ 	.byte	0x03, 0x50
        /*004a*/ 	.short	0x0000


	//----- nvinfo : EIATTR_MAXREG_COUNT
	.align		4
        /*004c*/ 	.byte	0x03, 0x1b
        /*004e*/ 	.short	0x00ff


	//----- nvinfo : EIATTR_MERCURY_ISA_VERSION
	.align		4
        /*0050*/ 	.byte	0x03, 0x5f
        /*0052*/ 	.short	0x0101


	//----- nvinfo : EIATTR_VRC_CTA_INIT_COUNT
	.align		4
        /*0054*/ 	.byte	0x02, 0x4a
	.zero		1
	.zero		1


	//----- nvinfo : EIATTR_EXIT_INSTR_OFFSETS
	.align		4
        /*0058*/ 	.byte	0x04, 0x1c
        /*005a*/ 	.short	(.L_43 - .L_42)


	//   ....[0]....
.L_42:
        /*005c*/ 	.word	0x000000d0


	//   ....[1]....
        /*0060*/ 	.word	0x000013f0


	//----- nvinfo : EIATTR_CBANK_PARAM_SIZE
	.align		4
.L_43:
        /*0064*/ 	.byte	0x03, 0x19
        /*0066*/ 	.short	0x0018


	//----- nvinfo : EIATTR_PARAM_CBANK
	.align		4
        /*0068*/ 	.byte	0x04, 0x0a
        /*006a*/ 	.short	(.L_45 - .L_44)
	.align		4
.L_44:
        /*006c*/ 	.word	index@(.nv.constant0._Z15blur_rgb_kernelPhS_ii)
        /*0070*/ 	.short	0x0380
        /*0072*/ 	.short	0x0018


	//----- nvinfo : EIATTR_SW_WAR
	.align		4
.L_45:
        /*0074*/ 	.byte	0x04, 0x36
        /*0076*/ 	.short	(.L_47 - .L_46)
.L_46:
        /*0078*/ 	.word	0x00000008
.L_47:


//--------------------- .nv.callgraph             --------------------------
	.section	.nv.callgraph,"",@"SHT_CUDA_CALLGRAPH"
	.align	4
	.sectionentsize	8
	.align		4
        /*0000*/ 	.word	0x00000000
	.align		4
        /*0004*/ 	.word	0xffffffff
	.align		4
        /*0008*/ 	.word	0x00000000
	.align		4
        /*000c*/ 	.word	0xfffffffe
	.align		4
        /*0010*/ 	.word	0x00000000
	.align		4
        /*0014*/ 	.word	0xfffffffd
	.align		4
        /*0018*/ 	.word	0x00000000
	.align		4
        /*001c*/ 	.word	0xfffffffc


//--------------------- .text._Z21blur_rgb_tiled_kernelPhS_ii --------------------------
	.section	.text._Z21blur_rgb_tiled_kernelPhS_ii,"ax",@progbits
	.align	128
        .global         _Z21blur_rgb_tiled_kernelPhS_ii
        .type           _Z21blur_rgb_tiled_kernelPhS_ii,@function
        .size           _Z21blur_rgb_tiled_kernelPhS_ii,(.L_x_2 - _Z21blur_rgb_tiled_kernelPhS_ii)
        .other          _Z21blur_rgb_tiled_kernelPhS_ii,@"STO_CUDA_ENTRY STV_DEFAULT"
_Z21blur_rgb_tiled_kernelPhS_ii:
.text._Z21blur_rgb_tiled_kernelPhS_ii:
[----:B------:R-:W-:Y:S01]  /*0000*/  LDC R1, c[0x0][0x37c] ;  /* 0x0000df00ff017b82 */ /* 0x000fe20000000800 */
[----:B------:R-:W0:Y:S07]  /*0010*/  S2R R6, SR_TID.X ;  /* 0x0000000000067919 */ /* 0x000e2e0000002100 */
[----:B------:R-:W0:Y:S01]  /*0020*/  LDC R15, c[0x0][0x360] ;  /* 0x0000d800ff0f7b82 */ /* 0x000e220000000800 */
[----:B------:R-:W1:Y:S01]  /*0030*/  LDCU.64 UR6, c[0x0][0x380] ;  /* 0x00007000ff0677ac */ /* 0x000e620008000a00 */
[----:B------:R-:W2:Y:S06]  /*0040*/  S2R R0, SR_TID.Y ;  /* 0x0000000000007919 */ /* 0x000eac0000002200 */
[----:B------:R-:W0:Y:S08]  /*0050*/  S2UR UR4, SR_CTAID.X ;  /* 0x00000000000479c3 */ /* 0x000e300000002500 */
[----:B------:R-:W2:Y:S08]  /*0060*/  S2UR UR5, SR_CTAID.Y ;  /* 0x00000000000579c3 */ /* 0x000eb00000002600 */
[----:B------:R-:W2:Y:S08]  /*0070*/  LDC R13, c[0x0][0x364] ;  /* 0x0000d900ff0d7b82 */ /* 0x000eb00000000800 */
[----:B------:R-:W3:Y:S01]  /*0080*/  LDC.64 R2, c[0x0][0x390] ;  /* 0x0000e400ff027b82 */ /* 0x000ee20000000a00 */
[----:B0-----:R-:W-:-:S05]  /*0090*/  IMAD R5, R15, UR4, R6 ;  /* 0x000000040f057c24 */ /* 0x001fca000f8e0206 */
[----:B------:R-:W-:Y:S01]  /*00a0*/  VIMNMX R7, PT, PT, R5, 0x2, !PT ;  /* 0x0000000205077848 */ /* 0x000fe20007fe0100 */
[----:B--2---:R-:W-:Y:S01]  /*00b0*/  IMAD R4, R13, UR5, R0 ;  /* 0x000000050d047c24 */ /* 0x004fe2000f8e0200 */
[----:B------:R-:W0:Y:S04]  /*00c0*/  LDCU.64 UR4, c[0x0][0x358] ;  /* 0x00006b00ff0477ac */ /* 0x000e280008000a00 */
[----:B------:R-:W-:Y:S01]  /*00d0*/  VIMNMX.U32 R9, PT, PT, R4, 0x2, !PT ;  /* 0x0000000204097848 */ /* 0x000fe20007fe0000 */
[----:B---3--:R-:W-:Y:S02]  /*00e0*/  VIADD R8, R2, 0xffffffff ;  /* 0xffffffff02087836 */ /* 0x008fe40000000000 */
[----:B------:R-:W-:-:S03]  /*00f0*/  VIADD R10, R3, 0xffffffff ;  /* 0xffffffff030a7836 */ /* 0x000fc60000000000 */
[----:B------:R-:W-:Y:S02]  /*0100*/  VIADDMNMX R7, R7, 0xfffffffe, R8, PT ;  /* 0xfffffffe07077846 */ /* 0x000fe40003800108 */
[----:B------:R-:W-:-:S05]  /*0110*/  VIADDMNMX R9, R9, 0xfffffffe, R10, PT ;  /* 0xfffffffe09097846 */ /* 0x000fca000380010a */
[----:B------:R-:W-:-:S04]  /*0120*/  IMAD R7, R9, R2, R7 ;  /* 0x0000000209077224 */ /* 0x000fc800078e0207 */
[----:B------:R-:W-:-:S05]  /*0130*/  IMAD R7, R7, 0x3, RZ ;  /* 0x0000000307077824 */ /* 0x000fca00078e02ff */
[----:B-1----:R-:W-:-:S04]  /*0140*/  IADD3 R8, P0, PT, R7, UR6, RZ ;  /* 0x0000000607087c10 */ /* 0x002fc8000ff1e0ff */
[----:B------:R-:W-:-:S05]  /*0150*/  LEA.HI.X.SX32 R9, R7, UR7, 0x1, P0 ;  /* 0x0000000707097c11 */ /* 0x000fca00080f0eff */
[----:B0-----:R-:W2:Y:S04]  /*0160*/  LDG.E.U8 R10, desc[UR4][R8.64] ;  /* 0x00000004080a7981 */ /* 0x001ea8000c1e1100 */
[----:B------:R-:W3:Y:S04]  /*0170*/  LDG.E.U8 R12, desc[UR4][R8.64+0x1] ;  /* 0x00000104080c7981 */ /* 0x000ee8000c1e1100 */
[----:B------:R-:W4:Y:S01]  /*0180*/  LDG.E.U8 R14, desc[UR4][R8.64+0x2] ;  /* 0x00000204080e7981 */ /* 0x000f22000c1e1100 */
[----:B------:R-:W-:Y:S02]  /*0190*/  MOV R7, 0x400 ;  /* 0x0000040000077802 */ /* 0x000fe40000000f00 */
[----:B------:R-:W-:Y:S01]  /*01a0*/  ISETP.GE.AND P0, PT, R4, R3, PT ;  /* 0x000000030400720c */ /* 0x000fe20003f06270 */
[----:B------:R-:W0:Y:S03]  /*01b0*/  S2R R16, SR_CgaCtaId ;  /* 0x0000000000107919 */ /* 0x000e260000008800 */
[----:B------:R-:W-:-:S02]  /*01c0*/  ISETP.GE.OR P0, PT, R5, R2, P0 ;  /* 0x000000020500720c */ /* 0x000fc40000706670 */
[----:B0-----:R-:W-:-:S05]  /*01d0*/  LEA R7, R16, R7, 0x18 ;  /* 0x0000000710077211 */ /* 0x001fca00078ec0ff */
[----:B------:R-:W-:-:S04]  /*01e0*/  IMAD R7, R0, 0x3c, R7 ;  /* 0x0000003c00077824 */ /* 0x000fc800078e0207 */
[----:B------:R-:W-:-:S05]  /*01f0*/  IMAD R11, R6, 0x3, R7 ;  /* 0x00000003060b7824 */ /* 0x000fca00078e0207 */
[----:B--2---:R0:W-:Y:S04]  /*0200*/  STS.U8 [R11], R10 ;  /* 0x0000000a0b007388 */ /* 0x0041e80000000000 */
[----:B---3--:R0:W-:Y:S04]  /*0210*/  STS.U8 [R11+0x1], R12 ;  /* 0x0000010c0b007388 */ /* 0x0081e80000000000 */
[----:B----4-:R0:W-:Y:S01]  /*0220*/  STS.U8 [R11+0x2], R14 ;  /* 0x0000020e0b007388 */ /* 0x0101e20000000000 */
[----:B------:R-:W-:Y:S06]  /*0230*/  BAR.SYNC.DEFER_BLOCKING 0x0 ;  /* 0x0000000000007b1d */ /* 0x000fec0000010000 */
[----:B------:R-:W-:Y:S05]  /*0240*/  @P0 EXIT ;  /* 0x000000000000094d */ /* 0x000fea0003800000 */
[----:B------:R-:W-:Y:S01]  /*0250*/  VIADD R15, R15, 0x4 ;  /* 0x000000040f0f7836 */ /* 0x000fe20000000000 */
[C---:B0-----:R-:W-:Y:S01]  /*0260*/  IADD3 R10, PT, PT, R6.reuse, -0x1, RZ ;  /* 0xffffffff060a7810 */ /* 0x041fe20007ffe0ff */
[C---:B------:R-:W-:Y:S01]  /*0270*/  VIADD R8, R6.reuse, 0xfffffffe ;  /* 0xfffffffe06087836 */ /* 0x040fe20000000000 */
[----:B------:R-:W-:Y:S01]  /*0280*/  IADD3 R12, PT, PT, R6, 0x2, RZ ;  /* 0x00000002060c7810 */ /* 0x000fe20007ffe0ff */
[----:B------:R-:W-:Y:S01]  /*0290*/  VIADD R13, R13, 0x4 ;  /* 0x000000040d0d7836 */ /* 0x000fe20000000000 */
[-C--:B------:R-:W-:Y:S01]  /*02a0*/  ISETP.GE.U32.AND P2, PT, R10, R15.reuse, PT ;  /* 0x0000000f0a00720c */ /* 0x080fe20003f46070 */
[----:B------:R-:W-:Y:S01]  /*02b0*/  VIADD R10, R6, 0x1 ;  /* 0x00000001060a7836 */ /* 0x000fe20000000000 */
[----:B------:R-:W-:Y:S01]  /*02c0*/  ISETP.GE.U32.AND P1, PT, R8, R15, PT ;  /* 0x0000000f0800720c */ /* 0x000fe20003f26070 */
[----:B------:R-:W-:Y:S01]  /*02d0*/  VIADD R8, R0, 0xfffffffe ;  /* 0xfffffffe00087836 */ /* 0x000fe20000000000 */
[C---:B------:R-:W-:Y:S01]  /*02e0*/  ISETP.NE.AND P2, PT, R6.reuse, RZ, !P2 ;  /* 0x000000ff0600720c */ /* 0x040fe20005745270 */
[----:B------:R-:W-:Y:S01]  /*02f0*/  IMAD.MOV.U32 R7, RZ, RZ, RZ ;  /* 0x000000ffff077224 */ /* 0x000fe200078e00ff */
[----:B------:R-:W-:Y:S01]  /*0300*/  ISETP.GT.U32.AND P1, PT, R6, 0x1, !P1 ;  /* 0x000000010600780c */ /* 0x000fe20004f24070 */
[----:B------:R-:W-:Y:S01]  /*0310*/  IMAD.MOV.U32 R3, RZ, RZ, RZ ;  /* 0x000000ffff037224 */ /* 0x000fe200078e00ff */
[C---:B------:R-:W-:Y:S01]  /*0320*/  ISETP.LT.U32.OR P3, PT, R0.reuse, 0x2, !P2 ;  /* 0x000000020000780c */ /* 0x040fe20005761470 */
[C---:B------:R-:W-:Y:S01]  /*0330*/  VIADD R25, R0.reuse, 0xffffffff ;  /* 0xffffffff00197836 */ /* 0x040fe20000000000 */
[----:B------:R-:W-:Y:S01]  /*0340*/  ISETP.LT.U32.OR P4, PT, R0, 0x2, !P1 ;  /* 0x000000020000780c */ /* 0x000fe20004f81470 */
[----:B------:R-:W-:Y:S01]  /*0350*/  IMAD R2, R4, R2, R5 ;  /* 0x0000000204027224 */ /* 0x000fe200078e0205 */
[----:B------:R-:W-:-:S02]  /*0360*/  ISETP.GE.U32.OR P3, PT, R8, R13, P3 ;  /* 0x0000000d0800720c */ /* 0x000fc40001f66470 */
[-C--:B------:R-:W-:Y:S01]  /*0370*/  ISETP.GE.U32.OR P4, PT, R8, R13.reuse, P4 ;  /* 0x0000000d0800720c */ /* 0x080fe20002786470 */
[----:B------:R-:W-:Y:S01]  /*0380*/  IMAD R2, R2, 0x3, RZ ;  /* 0x0000000302027824 */ /* 0x000fe200078e02ff */
[----:B------:R-:W-:Y:S02]  /*0390*/  ISETP.GE.U32.AND P5, PT, R8, R13, PT ;  /* 0x0000000d0800720c */ /* 0x000fe40003fa6070 */
[----:B------:R-:W-:Y:S02]  /*03a0*/  CS2R R8, SRZ ;  /* 0x0000000000087805 */ /* 0x000fe4000001ff00 */
[-C--:B------:R-:W-:Y:S02]  /*03b0*/  ISETP.GE.U32.OR P0, PT, R6, R15.reuse, P5 ;  /* 0x0000000f0600720c */ /* 0x080fe40002f06470 */
[----:B------:R-:W-:Y:S02]  /*03c0*/  ISETP.GE.U32.OR P6, PT, R10, R15, P5 ;  /* 0x0000000f0a00720c */ /* 0x000fe40002fc6470 */
[C---:B------:R-:W-:Y:S01]  /*03d0*/  ISETP.LT.U32.OR P0, PT, R0.reuse, 0x2, P0 ;  /* 0x000000020000780c */ /* 0x040fe20000701470 */
[----:B------:R-:W-:Y:S01]  /*03e0*/  @!P3 LDS.U8 R20, [R11+-0x7b] ;  /* 0xffff85000b14b984 */ /* 0x000fe20000000000 */
[----:B------:R-:W-:-:S02]  /*03f0*/  ISETP.LT.U32.OR P6, PT, R0, 0x2, P6 ;  /* 0x000000020000780c */ /* 0x000fc400037c1470 */
[----:B------:R-:W-:Y:S01]  /*0400*/  ISETP.GE.U32.OR P5, PT, R12, R15, P5 ;  /* 0x0000000f0c00720c */ /* 0x000fe20002fa6470 */
[----:B------:R-:W0:Y:S01]  /*0410*/  @!P4 LDS.U8 R9, [R11+-0x7e] ;  /* 0xffff82000b09c984 */ /* 0x000e220000000000 */
[----:B------:R-:W-:Y:S02]  /*0420*/  @!P4 MOV R3, 0x1 ;  /* 0x000000010003c802 */ /* 0x000fe40000000f00 */
[----:B------:R-:W-:Y:S01]  /*0430*/  ISETP.LT.U32.OR P5, PT, R0, 0x2, P5 ;  /* 0x000000020000780c */ /* 0x000fe20002fa1470 */
[----:B------:R-:W-:Y:S01]  /*0440*/  @!P4 LDS.U8 R8, [R11+-0x7d] ;  /* 0xffff83000b08c984 */ /* 0x000fe20000000000 */
[----:B------:R-:W-:-:S03]  /*0450*/  @!P3 IADD3 R3, PT, PT, R3, 0x1, RZ ;  /* 0x000000010303b810 */ /* 0x000fc60007ffe0ff */
[----:B------:R-:W-:Y:S01]  /*0460*/  @!P4 LDS.U8 R7, [R11+-0x7c] ;  /* 0xffff84000b07c984 */ /* 0x000fe20000000000 */
[----:B------:R-:W-:Y:S01]  /*0470*/  ISETP.EQ.OR P4, PT, R0, RZ, !P1 ;  /* 0x000000ff0000720c */ /* 0x000fe20004f82670 */
[----:B------:R-:W-:Y:S02]  /*0480*/  @!P0 VIADD R3, R3, 0x1 ;  /* 0x0000000103038836 */ /* 0x000fe40000000000 */
[----:B------:R-:W1:Y:S01]  /*0490*/  @!P3 LDS.U8 R21, [R11+-0x7a] ;  /* 0xffff86000b15b984 */ /* 0x000e620000000000 */
[----:B------:R-:W-:Y:S01]  /*04a0*/  ISETP.GE.U32.OR P4, PT, R25, R13, P4 ;  /* 0x0000000d1900720c */ /* 0x000fe20002786470 */
[----:B------:R-:W-:Y:S02]  /*04b0*/  @!P6 VIADD R3, R3, 0x1 ;  /* 0x000000010303e836 */ /* 0x000fe40000000000 */
[----:B------:R-:W2:Y:S03]  /*04c0*/  @!P3 LDS.U8 R22, [R11+-0x79] ;  /* 0xffff87000b16b984 */ /* 0x000ea60000000000 */
[----:B------:R-:W-:Y:S01]  /*04d0*/  @!P5 IADD3 R3, PT, PT, R3, 0x1, RZ ;  /* 0x000000010303d810 */ /* 0x000fe20007ffe0ff */
[----:B------:R-:W3:Y:S04]  /*04e0*/  @!P0 LDS.U8 R24, [R11+-0x78] ;  /* 0xffff88000b188984 */ /* 0x000ee80000000000 */
[----:B------:R-:W4:Y:S02]  /*04f0*/  @!P0 LDS.U8 R23, [R11+-0x77] ;  /* 0xffff89000b178984 */ /* 0x000f240000000000 */
[----:B------:R-:W-:-:S02]  /*0500*/  @!P4 VIADD R3, R3, 0x1 ;  /* 0x000000010303c836 */ /* 0x000fc40000000000 */
[----:B------:R-:W5:Y:S04]  /*0510*/  @!P0 LDS.U8 R26, [R11+-0x76] ;  /* 0xffff8a000b1a8984 */ /* 0x000f680000000000 */
[----:B------:R-:W5:Y:S04]  /*0520*/  @!P6 LDS.U8 R28, [R11+-0x75] ;  /* 0xffff8b000b1ce984 */ /* 0x000f680000000000 */
[----:B------:R-:W5:Y:S04]  /*0530*/  @!P6 LDS.U8 R17, [R11+-0x74] ;  /* 0xffff8c000b11e984 */ /* 0x000f680000000000 */
[----:B------:R-:W5:Y:S01]  /*0540*/  @!P6 LDS.U8 R14, [R11+-0x73] ;  /* 0xffff8d000b0ee984 */ /* 0x000f620000000000 */
[----:B0-----:R-:W-:-:S03]  /*0550*/  @!P3 IMAD.IADD R9, R9, 0x1, R20 ;  /* 0x000000010909b824 */ /* 0x001fc600078e0214 */
[----:B------:R-:W0:Y:S04]  /*0560*/  @!P5 LDS.U8 R18, [R11+-0x72] ;  /* 0xffff8e000b12d984 */ /* 0x000e280000000000 */
[----:B------:R-:W0:Y:S04]  /*0570*/  @!P5 LDS.U8 R19, [R11+-0x71] ;  /* 0xffff8f000b13d984 */ /* 0x000e280000000000 */
[----:B------:R-:W0:Y:S01]  /*0580*/  @!P5 LDS.U8 R16, [R11+-0x70] ;  /* 0xffff90000b10d984 */ /* 0x000e220000000000 */
[----:B-1----:R-:W-:Y:S02]  /*0590*/  @!P3 IMAD.IADD R8, R8, 0x1, R21 ;  /* 0x000000010808b824 */ /* 0x002fe400078e0215 */
[----:B--2---:R-:W-:Y:S01]  /*05a0*/  @!P3 IMAD.IADD R7, R7, 0x1, R22 ;  /* 0x000000010707b824 */ /* 0x004fe200078e0216 */
[----:B------:R-:W1:Y:S01]  /*05b0*/  @!P4 LDS.U8 R21, [R11+-0x41] ;  /* 0xffffbf000b15c984 */ /* 0x000e620000000000 */
[----:B------:R-:W-:-:S02]  /*05c0*/  ISETP.EQ.OR P3, PT, R0, RZ, !P2 ;  /* 0x000000ff0000720c */ /* 0x000fc40005762670 */
[----:B---3--:R-:W-:Y:S01]  /*05d0*/  @!P0 IADD3 R9, PT, PT, R9, R24, RZ ;  /* 0x0000001809098210 */ /* 0x008fe20007ffe0ff */
[----:B------:R-:W2:Y:S01]  /*05e0*/  @!P4 LDS.U8 R22, [R11+-0x42] ;  /* 0xffffbe000b16c984 */ /* 0x000ea20000000000 */
[-C--:B------:R-:W-:Y:S01]  /*05f0*/  ISETP.GE.U32.OR P3, PT, R25, R13.reuse, P3 ;  /* 0x0000000d1900720c */ /* 0x080fe20001f66470 */
[----:B----4-:R-:W-:Y:S02]  /*0600*/  @!P0 IMAD.IADD R8, R8, 0x1, R23 ;  /* 0x0000000108088824 */ /* 0x010fe400078e0217 */
[----:B------:R-:W3:Y:S01]  /*0610*/  @!P4 LDS.U8 R20, [R11+-0x40] ;  /* 0xffffc0000b14c984 */ /* 0x000ee20000000000 */
[----:B-----5:R-:W-:Y:S01]  /*0620*/  @!P0 IMAD.IADD R7, R7, 0x1, R26 ;  /* 0x0000000107078824 */ /* 0x020fe200078e021a */
[----:B------:R-:W-:Y:S01]  /*0630*/  ISETP.GE.U32.AND P0, PT, R25, R13, PT ;  /* 0x0000000d1900720c */ /* 0x000fe20003f06070 */
[----:B------:R-:W-:-:S07]  /*0640*/  @!P6 IMAD.IADD R9, R9, 0x1, R28 ;  /* 0x000000010909e824 */ /* 0x000fce00078e021c */
[----:B------:R-:W-:Y:S02]  /*0650*/  @!P3 VIADD R3, R3, 0x1 ;  /* 0x000000010303b836 */ /* 0x000fe40000000000 */
[----:B------:R-:W-:Y:S02]  /*0660*/  @!P6 IMAD.IADD R8, R8, 0x1, R17 ;  /* 0x000000010808e824 */ /* 0x000fe400078e0211 */
[----:B------:R-:W-:Y:S01]  /*0670*/  @!P6 IMAD.IADD R7, R7, 0x1, R14 ;  /* 0x000000010707e824 */ /* 0x000fe200078e020e */
[----:B------:R-:W-:Y:S02]  /*0680*/  ISETP.GE.U32.OR P6, PT, R6, R15, P0 ;  /* 0x0000000f0600720c */ /* 0x000fe400007c6470 */
[----:B0-----:R-:W-:Y:S02]  /*0690*/  @!P5 IADD3 R9, PT, PT, R9, R18, RZ ;  /* 0x000000120909d210 */ /* 0x001fe40007ffe0ff */
[----:B------:R-:W-:Y:S01]  /*06a0*/  ISETP.EQ.OR P6, PT, R0, RZ, P6 ;  /* 0x000000ff0000720c */ /* 0x000fe200037c2670 */
[----:B------:R-:W0:Y:S01]  /*06b0*/  @!P3 LDS.U8 R18, [R11+-0x3d] ;  /* 0xffffc3000b12b984 */ /* 0x000e220000000000 */
[----:B------:R-:W-:-:S03]  /*06c0*/  @!P5 IMAD.IADD R8, R8, 0x1, R19 ;  /* 0x000000010808d824 */ /* 0x000fc600078e0213 */
[----:B------:R-:W4:Y:S01]  /*06d0*/  @!P3 LDS.U8 R19, [R11+-0x3e] ;  /* 0xffffc2000b13b984 */ /* 0x000f220000000000 */
[----:B------:R-:W-:Y:S01]  /*06e0*/  @!P5 IMAD.IADD R7, R7, 0x1, R16 ;  /* 0x000000010707d824 */ /* 0x000fe200078e0210 */
[-C--:B------:R-:W-:Y:S02]  /*06f0*/  ISETP.GE.U32.OR P5, PT, R10, R15.reuse, P0 ;  /* 0x0000000f0a00720c */ /* 0x080fe400007a6470 */
[----:B------:R-:W-:Y:S01]  /*0700*/  ISETP.GE.U32.OR P0, PT, R12, R15, P0 ;  /* 0x0000000f0c00720c */ /* 0x000fe20000706470 */
[----:B------:R-:W5:Y:S01]  /*0710*/  @!P3 LDS.U8 R16, [R11+-0x3f] ;  /* 0xffffc1000b10b984 */ /* 0x000f620000000000 */
[----:B------:R-:W-:Y:S01]  /*0720*/  ISETP.EQ.OR P5, PT, R0, RZ, P5 ;  /* 0x000000ff0000720c */ /* 0x000fe20002fa2670 */
[----:B-1----:R-:W-:Y:S01]  /*0730*/  @!P4 IMAD.IADD R8, R8, 0x1, R21 ;  /* 0x000000010808c824 */ /* 0x002fe200078e0215 */
[----:B------:R-:W-:Y:S01]  /*0740*/  ISETP.EQ.OR P0, PT, R0, RZ, P0 ;  /* 0x000000ff0000720c */ /* 0x000fe20000702670 */
[----:B------:R-:W1:Y:S01]  /*0750*/  @!P6 LDS.U8 R24, [R11+-0x3c] ;  /* 0xffffc4000b18e984 */ /* 0x000e620000000000 */
[----:B--2---:R-:W-:-:S02]  /*0760*/  @!P4 IMAD.IADD R9, R9, 0x1, R22 ;  /* 0x000000010909c824 */ /* 0x004fc400078e0216 */
[----:B------:R-:W-:Y:S01]  /*0770*/  @!P6 VIADD R3, R3, 0x1 ;  /* 0x000000010303e836 */ /* 0x000fe20000000000 */
[----:B------:R-:W2:Y:S01]  /*0780*/  @!P6 LDS.U8 R23, [R11+-0x3b] ;  /* 0xffffc5000b17e984 */ /* 0x000ea20000000000 */
[----:B---3--:R-:W-:Y:S01]  /*0790*/  @!P4 IMAD.IADD R7, R7, 0x1, R20 ;  /* 0x000000010707c824 */ /* 0x008fe200078e0214 */
[----:B------:R-:W-:Y:S02]  /*07a0*/  ISETP.GE.U32.OR P4, PT, R0, R13, !P1 ;  /* 0x0000000d0000720c */ /* 0x000fe40004f86470 */
[----:B------:R-:W3:Y:S02]  /*07b0*/  @!P6 LDS.U8 R26, [R11+-0x3a] ;  /* 0xffffc6000b1ae984 */ /* 0x000ee40000000000 */
[----:B------:R-:W-:Y:S02]  /*07c0*/  @!P5 IADD3 R3, PT, PT, R3, 0x1, RZ ;  /* 0x000000010303d810 */ /* 0x000fe40007ffe0ff */
[----:B------:R-:W3:Y:S02]  /*07d0*/  @!P5 LDS.U8 R28, [R11+-0x39] ;  /* 0xffffc7000b1cd984 */ /* 0x000ee40000000000 */
[----:B------:R-:W-:-:S02]  /*07e0*/  @!P0 IADD3 R3, PT, PT, R3, 0x1, RZ ;  /* 0x0000000103038810 */ /* 0x000fc40007ffe0ff */
[----:B------:R-:W3:Y:S03]  /*07f0*/  @!P5 LDS.U8 R17, [R11+-0x38] ;  /* 0xffffc8000b11d984 */ /* 0x000ee60000000000 */
[----:B------:R-:W-:Y:S01]  /*0800*/  @!P4 VIADD R3, R3, 0x1 ;  /* 0x000000010303c836 */ /* 0x000fe20000000000 */
[----:B------:R-:W3:Y:S04]  /*0810*/  @!P5 LDS.U8 R14, [R11+-0x37] ;  /* 0xffffc9000b0ed984 */ /* 0x000ee80000000000 */
[----:B------:R-:W3:Y:S01]  /*0820*/  @!P0 LDS.U8 R20, [R11+-0x36] ;  /* 0xffffca000b148984 */ /* 0x000ee20000000000 */
[----:B0-----:R-:W-:-:S03]  /*0830*/  @!P3 IMAD.IADD R7, R7, 0x1, R18 ;  /* 0x000000010707b824 */ /* 0x001fc600078e0212 */
[----:B------:R-:W0:Y:S01]  /*0840*/  @!P0 LDS.U8 R21, [R11+-0x35] ;  /* 0xffffcb000b158984 */ /* 0x000e220000000000 */
[----:B----4-:R-:W-:-:S03]  /*0850*/  @!P3 IMAD.IADD R8, R8, 0x1, R19 ;  /* 0x000000010808b824 */ /* 0x010fc600078e0213 */
[----:B------:R-:W4:Y:S01]  /*0860*/  @!P0 LDS.U8 R22, [R11+-0x34] ;  /* 0xffffcc000b168984 */ /* 0x000f220000000000 */
[----:B-----5:R-:W-:-:S03]  /*0870*/  @!P3 IADD3 R9, PT, PT, R9, R16, RZ ;  /* 0x000000100909b210 */ /* 0x020fc60007ffe0ff */
[----:B------:R-:W5:Y:S01]  /*0880*/  @!P4 LDS.U8 R18, [R11+-0x6] ;  /* 0xfffffa000b12c984 */ /* 0x000f620000000000 */
[----:B------:R-:W-:Y:S02]  /*0890*/  ISETP.GE.U32.OR P3, PT, R0, R13, !P2 ;  /* 0x0000000d0000720c */ /* 0x000fe40005766470 */
[----:B-1----:R-:W-:Y:S01]  /*08a0*/  @!P6 IADD3 R9, PT, PT, R9, R24, RZ ;  /* 0x000000180909e210 */ /* 0x002fe20007ffe0ff */
[----:B------:R-:W1:Y:S01]  /*08b0*/  @!P4 LDS.U8 R19, [R11+-0x5] ;  /* 0xfffffb000b13c984 */ /* 0x000e620000000000 */
[----:B--2---:R-:W-:-:S03]  /*08c0*/  @!P6 IMAD.IADD R8, R8, 0x1, R23 ;  /* 0x000000010808e824 */ /* 0x004fc600078e0217 */
[----:B------:R-:W2:Y:S01]  /*08d0*/  @!P4 LDS.U8 R16, [R11+-0x4] ;  /* 0xfffffc000b10c984 */ /* 0x000ea20000000000 */
[----:B---3--:R-:W-:Y:S01]  /*08e0*/  @!P6 IMAD.IADD R7, R7, 0x1, R26 ;  /* 0x000000010707e824 */ /* 0x008fe200078e021a */
[----:B------:R-:W-:-:S04]  /*08f0*/  ISETP.GE.U32.AND P6, PT, R0, R13, PT ;  /* 0x0000000d0000720c */ /* 0x000fc80003fc6070 */
[----:B------:R-:W3:Y:S01]  /*0900*/  @!P3 LDS.U8 R23, [R11+-0x2] ;  /* 0xfffffe000b17b984 */ /* 0x000ee20000000000 */
[----:B------:R-:W-:Y:S01]  /*0910*/  @!P5 IADD3 R9, PT, PT, R9, R28, RZ ;  /* 0x0000001c0909d210 */ /* 0x000fe20007ffe0ff */
[----:B------:R-:W-:Y:S02]  /*0920*/  @!P3 VIADD R3, R3, 0x1 ;  /* 0x000000010303b836 */ /* 0x000fe40000000000 */
[----:B------:R-:W3:Y:S01]  /*0930*/  @!P3 LDS.U8 R28, [R11+-0x3] ;  /* 0xfffffd000b1cb984 */ /* 0x000ee20000000000 */
[----:B------:R-:W-:-:S03]  /*0940*/  @!P5 IMAD.IADD R8, R8, 0x1, R17 ;  /* 0x000000010808d824 */ /* 0x000fc600078e0211 */
[----:B------:R-:W3:Y:S01]  /*0950*/  @!P3 LDS.U8 R26, [R11+-0x1] ;  /* 0xffffff000b1ab984 */ /* 0x000ee20000000000 */
[----:B------:R-:W-:Y:S01]  /*0960*/  @!P5 IMAD.IADD R7, R7, 0x1, R14 ;  /* 0x000000010707d824 */ /* 0x000fe200078e020e */
[-C--:B------:R-:W-:Y:S01]  /*0970*/  ISETP.GE.U32.OR P5, PT, R6, R15.reuse, P6 ;  /* 0x0000000f0600720c */ /* 0x080fe200037a6470 */
[----:B------:R-:W-:Y:S02]  /*0980*/  @!P0 IMAD.IADD R9, R9, 0x1, R20 ;  /* 0x0000000109098824 */ /* 0x000fe400078e0214 */
[----:B0-----:R-:W-:Y:S02]  /*0990*/  @!P0 IMAD.IADD R8, R8, 0x1, R21 ;  /* 0x0000000108088824 */ /* 0x001fe400078e0215 */
[----:B----4-:R-:W-:Y:S01]  /*09a0*/  @!P0 IMAD.IADD R7, R7, 0x1, R22 ;  /* 0x0000000107078824 */ /* 0x010fe200078e0216 */
[----:B------:R-:W-:-:S07]  /*09b0*/  ISETP.GE.U32.OR P0, PT, R10, R15, P6 ;  /* 0x0000000f0a00720c */ /* 0x000fce0003706470 */
[----:B------:R-:W0:Y:S01]  /*09c0*/  @!P5 LDS.U8 R24, [R11] ;  /* 0x000000000b18d984 */ /* 0x000e220000000000 */
[----:B------:R-:W-:Y:S01]  /*09d0*/  ISETP.GE.U32.OR P6, PT, R12, R15, P6 ;  /* 0x0000000f0c00720c */ /* 0x000fe200037c6470 */
[----:B------:R-:W-:Y:S02]  /*09e0*/  @!P5 VIADD R3, R3, 0x1 ;  /* 0x000000010303d836 */ /* 0x000fe40000000000 */
[----:B------:R-:W4:Y:S01]  /*09f0*/  @!P5 LDS.U8 R21, [R11+0x1] ;  /* 0x000001000b15d984 */ /* 0x000f220000000000 */
[----:B-----5:R-:W-:Y:S02]  /*0a00*/  @!P4 IMAD.IADD R9, R9, 0x1, R18 ;  /* 0x000000010909c824 */ /* 0x020fe400078e0212 */
[----:B-1----:R-:W-:Y:S01]  /*0a10*/  @!P4 IMAD.IADD R8, R8, 0x1, R19 ;  /* 0x000000010808c824 */ /* 0x002fe200078e0213 */
[----:B------:R-:W1:Y:S01]  /*0a20*/  @!P5 LDS.U8 R22, [R11+0x2] ;  /* 0x000002000b16d984 */ /* 0x000e620000000000 */
[----:B--2---:R-:W-:-:S03]  /*0a30*/  @!P4 IMAD.IADD R7, R7, 0x1, R16 ;  /* 0x000000010707c824 */ /* 0x004fc600078e0210 */
[----:B------:R-:W2:Y:S01]  /*0a40*/  @!P0 LDS.U8 R20, [R11+0x3] ;  /* 0x000003000b148984 */ /* 0x000ea20000000000 */
[----:B------:R-:W-:-:S03]  /*0a50*/  @!P0 VIADD R3, R3, 0x1 ;  /* 0x0000000103038836 */ /* 0x000fc60000000000 */
[----:B------:R-:W5:Y:S01]  /*0a60*/  @!P0 LDS.U8 R17, [R11+0x4] ;  /* 0x000004000b118984 */ /* 0x000f620000000000 */
[----:B---3--:R-:W-:Y:S02]  /*0a70*/  @!P3 IMAD.IADD R8, R8, 0x1, R23 ;  /* 0x000000010808b824 */ /* 0x008fe400078e0217 */
[----:B------:R-:W-:Y:S01]  /*0a80*/  @!P6 VIADD R3, R3, 0x1 ;  /* 0x000000010303e836 */ /* 0x000fe20000000000 */
[----:B------:R-:W3:Y:S01]  /*0a90*/  @!P0 LDS.U8 R14, [R11+0x5] ;  /* 0x000005000b0e8984 */ /* 0x000ee20000000000 */
[----:B------:R-:W-:Y:S01]  /*0aa0*/  @!P3 IADD3 R9, PT, PT, R9, R28, RZ ;  /* 0x0000001c0909b210 */ /* 0x000fe20007ffe0ff */
[C---:B------:R-:W-:Y:S02]  /*0ab0*/  VIADD R28, R0.reuse, 0x1 ;  /* 0x00000001001c7836 */ /* 0x040fe40000000000 */
[----:B------:R-:W3:Y:S01]  /*0ac0*/  @!P6 LDS.U8 R18, [R11+0x6] ;  /* 0x000006000b12e984 */ /* 0x000ee20000000000 */
[----:B------:R-:W-:Y:S01]  /*0ad0*/  @!P3 IADD3 R7, PT, PT, R7, R26, RZ ;  /* 0x0000001a0707b210 */ /* 0x000fe20007ffe0ff */
[----:B------:R-:W-:Y:S01]  /*0ae0*/  VIADD R0, R0, 0x2 ;  /* 0x0000000200007836 */ /* 0x000fe20000000000 */
[CC--:B------:R-:W-:Y:S01]  /*0af0*/  ISETP.GE.U32.OR P4, PT, R28.reuse, R13.reuse, !P1 ;  /* 0x0000000d1c00720c */ /* 0x0c0fe20004f86470 */
[----:B------:R-:W3:Y:S01]  /*0b00*/  @!P6 LDS.U8 R19, [R11+0x7] ;  /* 0x000007000b13e984 */ /* 0x000ee20000000000 */
[----:B------:R-:W-:-:S02]  /*0b10*/  ISETP.GE.U32.OR P3, PT, R28, R13, !P2 ;  /* 0x0000000d1c00720c */ /* 0x000fc40005766470 */
[CC--:B------:R-:W-:Y:S01]  /*0b20*/  ISETP.GE.U32.OR P1, PT, R0.reuse, R13.reuse, !P1 ;  /* 0x0000000d0000720c */ /* 0x0c0fe20004f26470 */
[----:B------:R-:W3:Y:S01]  /*0b30*/  @!P6 LDS.U8 R16, [R11+0x8] ;  /* 0x000008000b10e984 */ /* 0x000ee20000000000 */
[----:B------:R-:W-:Y:S01]  /*0b40*/  ISETP.GE.U32.OR P2, PT, R0, R13, !P2 ;  /* 0x0000000d0000720c */ /* 0x000fe20005746470 */
[----:B0-----:R-:W-:-:S06]  /*0b50*/  @!P5 IMAD.IADD R9, R9, 0x1, R24 ;  /* 0x000000010909d824 */ /* 0x001fcc00078e0218 */
[----:B------:R-:W-:Y:S02]  /*0b60*/  @!P4 IADD3 R3, PT, PT, R3, 0x1, RZ ;  /* 0x000000010303c810 */ /* 0x000fe40007ffe0ff */
[----:B------:R-:W-:Y:S01]  /*0b70*/  @!P3 LDS.U8 R26, [R11+0x3b] ;  /* 0x00003b000b1ab984 */ /* 0x000fe20000000000 */
[----:B----4-:R-:W-:-:S03]  /*0b80*/  @!P5 IMAD.IADD R8, R8, 0x1, R21 ;  /* 0x000000010808d824 */ /* 0x010fc600078e0215 */
[----:B------:R-:W0:Y:S01]  /*0b90*/  @!P4 LDS.U8 R21, [R11+0x37] ;  /* 0x000037000b15c984 */ /* 0x000e220000000000 */
[----:B------:R-:W-:Y:S01]  /*0ba0*/  @!P3 VIADD R3, R3, 0x1 ;  /* 0x000000010303b836 */ /* 0x000fe20000000000 */
[----:B-1----:R-:W-:Y:S02]  /*0bb0*/  @!P5 IADD3 R7, PT, PT, R7, R22, RZ ;  /* 0x000000160707d210 */ /* 0x002fe40007ffe0ff */
[----:B------:R-:W-:Y:S01]  /*0bc0*/  ISETP.GE.U32.AND P5, PT, R28, R13, PT ;  /* 0x0000000d1c00720c */ /* 0x000fe20003fa6070 */
[----:B------:R-:W1:Y:S01]  /*0bd0*/  @!P4 LDS.U8 R22, [R11+0x38] ;  /* 0x000038000b16c984 */ /* 0x000e620000000000 */
[----:B--2---:R-:W-:-:S03]  /*0be0*/  @!P0 IMAD.IADD R9, R9, 0x1, R20 ;  /* 0x0000000109098824 */ /* 0x004fc600078e0214 */
[----:B------:R-:W2:Y:S01]  /*0bf0*/  @!P4 LDS.U8 R20, [R11+0x36] ;  /* 0x000036000b14c984 */ /* 0x000ea20000000000 */
[----:B-----5:R-:W-:-:S03]  /*0c00*/  @!P0 IMAD.IADD R8, R8, 0x1, R17 ;  /* 0x0000000108088824 */ /* 0x020fc600078e0211 */
[----:B------:R-:W4:Y:S01]  /*0c10*/  @!P3 LDS.U8 R23, [R11+0x3a] ;  /* 0x00003a000b17b984 */ /* 0x000f220000000000 */
[----:B---3--:R-:W-:Y:S02]  /*0c20*/  @!P0 IADD3 R7, PT, PT, R7, R14, RZ ;  /* 0x0000000e07078210 */ /* 0x008fe40007ffe0ff */
[-C--:B------:R-:W-:Y:S01]  /*0c30*/  ISETP.GE.U32.OR P0, PT, R6, R15.reuse, P5 ;  /* 0x0000000f0600720c */ /* 0x080fe20002f06470 */
[----:B------:R-:W3:Y:S01]  /*0c40*/  @!P3 LDS.U8 R24, [R11+0x39] ;  /* 0x000039000b18b984 */ /* 0x000ee20000000000 */
[----:B------:R-:W-:Y:S02]  /*0c50*/  @!P6 IMAD.IADD R9, R9, 0x1, R18 ;  /* 0x000000010909e824 */ /* 0x000fe400078e0212 */
[----:B------:R-:W-:Y:S01]  /*0c60*/  @!P6 IMAD.IADD R8, R8, 0x1, R19 ;  /* 0x000000010808e824 */ /* 0x000fe200078e0213 */
[----:B------:R-:W-:Y:S02]  /*0c70*/  @!P6 IADD3 R7, PT, PT, R7, R16, RZ ;  /* 0x000000100707e210 */ /* 0x000fe40007ffe0ff */
[----:B------:R-:W-:-:S06]  /*0c80*/  ISETP.GE.U32.OR P6, PT, R10, R15, P5 ;  /* 0x0000000f0a00720c */ /* 0x000fcc0002fc6470 */
[----:B------:R-:W5:Y:S01]  /*0c90*/  @!P0 LDS.U8 R16, [R11+0x3e] ;  /* 0x00003e000b108984 */ /* 0x000f620000000000 */
[----:B------:R-:W-:Y:S01]  /*0ca0*/  ISETP.GE.U32.OR P5, PT, R12, R15, P5 ;  /* 0x0000000f0c00720c */ /* 0x000fe20002fa6470 */
[----:B------:R-:W-:Y:S02]  /*0cb0*/  @!P0 VIADD R3, R3, 0x1 ;  /* 0x0000000103038836 */ /* 0x000fe40000000000 */
[----:B------:R-:W5:Y:S04]  /*0cc0*/  @!P0 LDS.U8 R18, [R11+0x3c] ;  /* 0x00003c000b128984 */ /* 0x000f680000000000 */
[----:B------:R-:W5:Y:S01]  /*0cd0*/  @!P0 LDS.U8 R19, [R11+0x3d] ;  /* 0x00003d000b138984 */ /* 0x000f620000000000 */
[----:B0-----:R-:W-:-:S03]  /*0ce0*/  @!P4 IMAD.IADD R8, R8, 0x1, R21 ;  /* 0x000000010808c824 */ /* 0x001fc600078e0215 */
[----:B------:R-:W0:Y:S01]  /*0cf0*/  @!P6 LDS.U8 R14, [R11+0x3f] ;  /* 0x00003f000b0ee984 */ /* 0x000e220000000000 */
[----:B------:R-:W-:-:S03]  /*0d00*/  @!P6 VIADD R3, R3, 0x1 ;  /* 0x000000010303e836 */ /* 0x000fc60000000000 */
[----:B------:R-:W0:Y:S01]  /*0d10*/  @!P6 LDS.U8 R17, [R11+0x40] ;  /* 0x000040000b11e984 */ /* 0x000e220000000000 */
[----:B-1----:R-:W-:Y:S02]  /*0d20*/  @!P4 IADD3 R7, PT, PT, R7, R22, RZ ;  /* 0x000000160707c210 */ /* 0x002fe40007ffe0ff */
[----:B------:R-:W-:Y:S01]  /*0d30*/  @!P5 IADD3 R3, PT, PT, R3, 0x1, RZ ;  /* 0x000000010303d810 */ /* 0x000fe20007ffe0ff */
[----:B--2---:R-:W-:Y:S01]  /*0d40*/  @!P4 IMAD.IADD R9, R9, 0x1, R20 ;  /* 0x000000010909c824 */ /* 0x004fe200078e0214 */
[----:B------:R-:W-:Y:S01]  /*0d50*/  ISETP.GE.U32.AND P4, PT, R0, R13, PT ;  /* 0x0000000d0000720c */ /* 0x000fe20003f86070 */
[----:B------:R-:W-:Y:S01]  /*0d60*/  @!P3 IMAD.IADD R7, R7, 0x1, R26 ;  /* 0x000000010707b824 */ /* 0x000fe200078e021a */
[----:B------:R-:W1:Y:S01]  /*0d70*/  @!P6 LDS.U8 R0, [R11+0x41] ;  /* 0x000041000b00e984 */ /* 0x000e620000000000 */
[----:B----4-:R-:W-:Y:S01]  /*0d80*/  @!P3 IMAD.IADD R8, R8, 0x1, R23 ;  /* 0x000000010808b824 */ /* 0x010fe200078e0217 */
[----:B------:R-:W-:Y:S02]  /*0d90*/  @!P1 IADD3 R3, PT, PT, R3, 0x1, RZ ;  /* 0x0000000103039810 */ /* 0x000fe40007ffe0ff */
[----:B------:R-:W-:Y:S01]  /*0da0*/  @!P1 LDS.U8 R22, [R11+0x72] ;  /* 0x000072000b169984 */ /* 0x000fe20000000000 */
[----:B---3--:R-:W-:Y:S01]  /*0db0*/  @!P3 IMAD.IADD R9, R9, 0x1, R24 ;  /* 0x000000010909b824 */ /* 0x008fe200078e0218 */
[----:B------:R-:W-:-:S02]  /*0dc0*/  ISETP.GE.U32.OR P3, PT, R6, R15, P4 ;  /* 0x0000000f0600720c */ /* 0x000fc40002766470 */
[----:B------:R-:W2:Y:S01]  /*0dd0*/  @!P5 LDS.U8 R6, [R11+0x44] ;  /* 0x000044000b06d984 */ /* 0x000ea20000000000 */
[----:B------:R-:W-:-:S03]  /*0de0*/  @!P2 IADD3 R3, PT, PT, R3, 0x1, RZ ;  /* 0x000000010303a810 */ /* 0x000fc60007ffe0ff */
[----:B------:R-:W3:Y:S04]  /*0df0*/  @!P5 LDS.U8 R13, [R11+0x43] ;  /* 0x000043000b0dd984 */ /* 0x000ee80000000000 */
[----:B------:R-:W-:Y:S01]  /*0e00*/  @!P2 LDS.U8 R20, [R11+0x77] ;  /* 0x000077000b14a984 */ /* 0x000fe20000000000 */
[----:B-----5:R-:W-:Y:S02]  /*0e10*/  @!P0 IMAD.IADD R7, R7, 0x1, R16 ;  /* 0x0000000107078824 */ /* 0x020fe400078e0210 */
[----:B------:R-:W-:Y:S01]  /*0e20*/  @!P3 IADD3 R3, PT, PT, R3, 0x1, RZ ;  /* 0x000000010303b810 */ /* 0x000fe20007ffe0ff */
[----:B------:R-:W4:Y:S01]  /*0e30*/  @!P5 LDS.U8 R16, [R11+0x42] ;  /* 0x000042000b10d984 */ /* 0x000f220000000000 */
[----:B------:R-:W-:-:S03]  /*0e40*/  @!P0 IMAD.IADD R9, R9, 0x1, R18 ;  /* 0x0000000109098824 */ /* 0x000fc600078e0212 */
[----:B------:R-:W5:Y:S01]  /*0e50*/  @!P2 LDS.U8 R18, [R11+0x75] ;  /* 0x000075000b12a984 */ /* 0x000f620000000000 */
[----:B------:R-:W-:Y:S02]  /*0e60*/  @!P0 IADD3 R8, PT, PT, R8, R19, RZ ;  /* 0x0000001308088210 */ /* 0x000fe40007ffe0ff */
[-C--:B------:R-:W-:Y:S01]  /*0e70*/  ISETP.GE.U32.OR P0, PT, R10, R15.reuse, P4 ;  /* 0x0000000f0a00720c */ /* 0x080fe20002706470 */
[----:B------:R-:W5:Y:S01]  /*0e80*/  @!P1 LDS.U8 R19, [R11+0x73] ;  /* 0x000073000b139984 */ /* 0x000f620000000000 */
[----:B------:R-:W-:Y:S01]  /*0e90*/  ISETP.GE.U32.OR P4, PT, R12, R15, P4 ;  /* 0x0000000f0c00720c */ /* 0x000fe20002786470 */
[----:B0-----:R-:W-:Y:S02]  /*0ea0*/  @!P6 IMAD.IADD R9, R9, 0x1, R14 ;  /* 0x000000010909e824 */ /* 0x001fe400078e020e */
[----:B------:R-:W0:Y:S01]  /*0eb0*/  @!P1 LDS.U8 R10, [R11+0x74] ;  /* 0x000074000b0a9984 */ /* 0x000e220000000000 */
[----:B------:R-:W-:-:S03]  /*0ec0*/  @!P6 IADD3 R8, PT, PT, R8, R17, RZ ;  /* 0x000000110808e210 */ /* 0x000fc60007ffe0ff */
[----:B------:R-:W0:Y:S04]  /*0ed0*/  @!P3 LDS.U8 R14, [R11+0x78] ;  /* 0x000078000b0eb984 */ /* 0x000e280000000000 */
[----:B------:R-:W0:Y:S01]  /*0ee0*/  @!P2 LDS.U8 R15, [R11+0x76] ;  /* 0x000076000b0fa984 */ /* 0x000e220000000000 */
[----:B-1----:R-:W-:Y:S01]  /*0ef0*/  @!P6 IMAD.IADD R7, R7, 0x1, R0 ;  /* 0x000000010707e824 */ /* 0x002fe200078e0200 */
[----:B------:R-:W-:Y:S02]  /*0f00*/  @!P0 IADD3 R3, PT, PT, R3, 0x1, RZ ;  /* 0x0000000103038810 */ /* 0x000fe40007ffe0ff */
[----:B------:R-:W1:Y:S02]  /*0f10*/  @!P0 LDS.U8 R24, [R11+0x7b] ;  /* 0x00007b000b188984 */ /* 0x000e640000000000 */
[----:B------:R-:W-:-:S02]  /*0f20*/  @!P4 IADD3 R3, PT, PT, R3, 0x1, RZ ;  /* 0x000000010303c810 */ /* 0x000fc40007ffe0ff */
[----:B------:R-:W1:Y:S01]  /*0f30*/  @!P3 LDS.U8 R12, [R11+0x7a] ;  /* 0x00007a000b0cb984 */ /* 0x000e620000000000 */
[----:B--2---:R-:W-:-:S03]  /*0f40*/  @!P5 IMAD.IADD R7, R7, 0x1, R6 ;  /* 0x000000010707d824 */ /* 0x004fc600078e0206 */
[----:B------:R-:W2:Y:S01]  /*0f50*/  @!P3 LDS.U8 R21, [R11+0x79] ;  /* 0x000079000b15b984 */ /* 0x000ea20000000000 */
[----:B---3--:R-:W-:-:S03]  /*0f60*/  @!P5 IMAD.IADD R8, R8, 0x1, R13 ;  /* 0x000000010808d824 */ /* 0x008fc600078e020d */
[----:B------:R-:W3:Y:S04]  /*0f70*/  @!P4 LDS.U8 R28, [R11+0x7e] ;  /* 0x00007e000b1cc984 */ /* 0x000ee80000000000 */
[----:B------:R-:W3:Y:S01]  /*0f80*/  @!P0 LDS.U8 R26, [R11+0x7d] ;  /* 0x00007d000b1a8984 */ /* 0x000ee20000000000 */
[----:B----4-:R-:W-:-:S03]  /*0f90*/  @!P5 IMAD.IADD R9, R9, 0x1, R16 ;  /* 0x000000010909d824 */ /* 0x010fc600078e0210 */
[----:B------:R-:W4:Y:S01]  /*0fa0*/  @!P0 LDS.U8 R17, [R11+0x7c] ;  /* 0x00007c000b118984 */ /* 0x000f220000000000 */
[----:B------:R-:W-:-:S03]  /*0fb0*/  @!P1 IMAD.IADD R9, R9, 0x1, R22 ;  /* 0x0000000109099824 */ /* 0x000fc600078e0216 */
[----:B------:R-:W4:Y:S01]  /*0fc0*/  @!P4 LDS.U8 R25, [R11+0x80] ;  /* 0x000080000b19c984 */ /* 0x000f220000000000 */
[----:B-----5:R-:W-:Y:S02]  /*0fd0*/  @!P2 IMAD.IADD R9, R9, 0x1, R18 ;  /* 0x000000010909a824 */ /* 0x020fe400078e0212 */
[----:B------:R-:W-:Y:S01]  /*0fe0*/  @!P1 IMAD.IADD R8, R8, 0x1, R19 ;  /* 0x0000000108089824 */ /* 0x000fe200078e0213 */
[----:B------:R-:W5:Y:S01]  /*0ff0*/  @!P4 LDS.U8 R23, [R11+0x7f] ;  /* 0x00007f000b17c984 */ /* 0x000f620000000000 */
[----:B0-----:R-:W-:Y:S01]  /*1000*/  @!P1 IMAD.IADD R7, R7, 0x1, R10 ;  /* 0x0000000107079824 */ /* 0x001fe200078e020a */
[----:B------:R-:W-:Y:S01]  /*1010*/  LOP3.LUT R10, R3, 0xffff, RZ, 0xc0, !PT ;  /* 0x0000ffff030a7812 */ /* 0x000fe200078ec0ff */
[----:B------:R-:W-:Y:S02]  /*1020*/  @!P3 IMAD.IADD R9, R9, 0x1, R14 ;  /* 0x000000010909b824 */ /* 0x000fe400078e020e */
[----:B------:R-:W-:Y:S02]  /*1030*/  @!P2 IMAD.IADD R7, R7, 0x1, R20 ;  /* 0x000000010707a824 */ /* 0x000fe400078e0214 */
[----:B------:R-:W-:-:S02]  /*1040*/  @!P2 IMAD.IADD R8, R8, 0x1, R15 ;  /* 0x000000010808a824 */ /* 0x000fc400078e020f */
[----:B-1----:R-:W-:Y:S02]  /*1050*/  @!P0 IMAD.IADD R9, R9, 0x1, R24 ;  /* 0x0000000109098824 */ /* 0x002fe400078e0218 */
[----:B------:R-:W-:Y:S02]  /*1060*/  @!P3 IMAD.IADD R7, R7, 0x1, R12 ;  /* 0x000000010707b824 */ /* 0x000fe400078e020c */
[----:B--2---:R-:W-:Y:S02]  /*1070*/  @!P3 IMAD.IADD R8, R8, 0x1, R21 ;  /* 0x000000010808b824 */ /* 0x004fe400078e0215 */
[----:B---3--:R-:W-:Y:S02]  /*1080*/  @!P4 IMAD.IADD R9, R9, 0x1, R28 ;  /* 0x000000010909c824 */ /* 0x008fe400078e021c */
[----:B------:R-:W-:-:S03]  /*1090*/  @!P0 IMAD.IADD R7, R7, 0x1, R26 ;  /* 0x0000000107078824 */ /* 0x000fc600078e021a */
[----:B------:R-:W-:Y:S01]  /*10a0*/  LOP3.LUT R12, R9, 0xffff, RZ, 0xc0, !PT ;  /* 0x0000ffff090c7812 */ /* 0x000fe200078ec0ff */
[----:B----4-:R-:W-:Y:S02]  /*10b0*/  @!P0 IMAD.IADD R8, R8, 0x1, R17 ;  /* 0x0000000108088824 */ /* 0x010fe400078e0211 */
[----:B------:R-:W-:Y:S02]  /*10c0*/  @!P4 IMAD.IADD R7, R7, 0x1, R25 ;  /* 0x000000010707c824 */ /* 0x000fe400078e0219 */
[----:B-----5:R-:W-:Y:S01]  /*10d0*/  @!P4 IMAD.IADD R8, R8, 0x1, R23 ;  /* 0x000000010808c824 */ /* 0x020fe200078e0217 */
[----:B------:R-:W-:-:S07]  /*10e0*/  MOV R13, 0x1100 ;  /* 0x00001100000d7802 */ /* 0x000fce0000000f00 */
[----:B------:R-:W-:Y:S05]  /*10f0*/  CALL.REL.NOINC `($__internal_0_$__cuda_sm20_div_u16) ;  /* 0x00000000003c7944 */ /* 0x000fea0003c00000 */
[----:B------:R-:W0:Y:S01]  /*1100*/  LDCU.64 UR6, c[0x0][0x388] ;  /* 0x00007100ff0677ac */ /* 0x000e220008000a00 */
[----:B------:R-:W-:Y:S02]  /*1110*/  LOP3.LUT R12, R8, 0xffff, RZ, 0xc0, !PT ;  /* 0x0000ffff080c7812 */ /* 0x000fe400078ec0ff */
[----:B------:R-:W-:Y:S02]  /*1120*/  LOP3.LUT R10, R3, 0xffff, RZ, 0xc0, !PT ;  /* 0x0000ffff030a7812 */ /* 0x000fe400078ec0ff */
[----:B0-----:R-:W-:-:S04]  /*1130*/  IADD3 R4, P0, PT, R2, UR6, RZ ;  /* 0x0000000602047c10 */ /* 0x001fc8000ff1e0ff */
[----:B------:R-:W-:-:S05]  /*1140*/  LEA.HI.X.SX32 R5, R2, UR7, 0x1, P0 ;  /* 0x0000000702057c11 */ /* 0x000fca00080f0eff */
[----:B------:R0:W-:Y:S01]  /*1150*/  STG.E.U8 desc[UR4][R4.64], R9 ;  /* 0x0000000904007986 */ /* 0x0001e2000c101104 */
[----:B------:R-:W-:-:S07]  /*1160*/  MOV R13, 0x1180 ;  /* 0x00001180000d7802 */ /* 0x000fce0000000f00 */
[----:B0-----:R-:W-:Y:S05]  /*1170*/  CALL.REL.NOINC `($__internal_0_$__cuda_sm20_div_u16) ;  /* 0x00000000001c7944 */ /* 0x001fea0003c00000 */
[----:B------:R0:W-:Y:S01]  /*1180*/  STG.E.U8 desc[UR4][R4.64+0x1], R9 ;  /* 0x0000010904007986 */ /* 0x0001e2000c101104 */
[----:B------:R-:W-:Y:S02]  /*1190*/  LOP3.LUT R12, R7, 0xffff, RZ, 0xc0, !PT ;  /* 0x0000ffff070c7812 */ /* 0x000fe400078ec0ff */
[----:B------:R-:W-:Y:S02]  /*11a0*/  LOP3.LUT R10, R3, 0xffff, RZ, 0xc0, !PT ;  /* 0x0000ffff030a7812 */ /* 0x000fe400078ec0ff */
[----:B------:R-:W-:-:S07]  /*11b0*/  MOV R13, 0x11d0 ;  /* 0x000011d0000d7802 */ /* 0x000fce0000000f00 */
[----:B0-----:R-:W-:Y:S05]  /*11c0*/  CALL.REL.NOINC `($__internal_0_$__cuda_sm20_div_u16) ;  /* 0x0000000000087944 */ /* 0x001fea0003c00000 */
[----:B------:R-:W-:Y:S01]  /*11d0*/  STG.E.U8 desc[UR4][R4.64+0x2], R9 ;  /* 0x0000020904007986 */ /* 0x000fe2000c101104 */
[----:B------:R-:W-:Y:S05]  /*11e0*/  EXIT ;  /* 0x000000000000794d */ /* 0x000fea0003800000 */
        .weak           $__internal_0_$__cuda_sm20_div_u16
        .type           $__internal_0_$__cuda_sm20_div_u16,@function
        .size           $__internal_0_$__cuda_sm20_div_u16,(.L_x_2 - $__internal_0_$__cuda_sm20_div_u16)
$__internal_0_$__cuda_sm20_div_u16:
[----:B------:R-:W0:Y:S01]  /*11f0*/  I2F.U16 R0, R10 ;  /* 0x0000000a00007306 */ /* 0x000e220000101000 */
[----:B------:R-:W-:Y:S02]  /*1200*/  HFMA2 R6, -RZ, RZ, 15, 0 ;  /* 0x4b800000ff067431 */ /* 0x000fe400000001ff */
[----:B------:R-:W-:Y:S01]  /*1210*/  IMAD.MOV.U32 R11, RZ, RZ, 0x0 ;  /* 0x00000000ff0b7424 */ /* 0x000fe200078e00ff */
[C---:B0-----:R-:W-:Y:S02]  /*1220*/  FSETP.GEU.AND P1, PT, |R0|.reuse, 1.175494350822287508e-38, PT ;  /* 0x008000000000780b */ /* 0x041fe40003f2e200 */
[----:B------:R-:W-:Y:S02]  /*1230*/  FSETP.GT.AND P0, PT, |R0|, 8.50705917302346158658e+37, PT ;  /* 0x7e8000000000780b */ /* 0x000fe40003f04200 */
[----:B------:R-:W-:-:S04]  /*1240*/  FSEL R6, R6, 1, !P1 ;  /* 0x3f80000006067808 */ /* 0x000fc80004800000 */
[----:B------:R-:W-:Y:S02]  /*1250*/  FSEL R9, R6, 0.25, !P0 ;  /* 0x3e80000006097808 */ /* 0x000fe40004000000 */
[----:B------:R-:W-:Y:S02]  /*1260*/  ISETP.NE.U32.AND P0, PT, R10, RZ, PT ;  /* 0x000000ff0a00720c */ /* 0x000fe40003f05070 */
[----:B------:R-:W-:Y:S01]  /*1270*/  MOV R10, R13 ;  /* 0x0000000d000a7202 */ /* 0x000fe20000000f00 */
[----:B------:R-:W-:Y:S02]  /*1280*/  FMUL R6, R0, R9 ;  /* 0x0000000900067220 */ /* 0x000fe40000400000 */
[----:B------:R-:W-:Y:S08]  /*1290*/  I2F.U16.RZ R0, R12 ;  /* 0x0000000c00007306 */ /* 0x000ff0000010d000 */
[----:B------:R-:W0:Y:S02]  /*12a0*/  MUFU.RCP R6, R6 ;  /* 0x0000000600067308 */ /* 0x000e240000001000 */
[----:B0-----:R-:W-:-:S04]  /*12b0*/  FMUL R9, R9, R6 ;  /* 0x0000000609097220 */ /* 0x001fc80000400000 */
[----:B------:R-:W-:-:S04]  /*12c0*/  VIADD R9, R9, 0x2 ;  /* 0x0000000209097836 */ /* 0x000fc80000000000 */
[----:B------:R-:W-:-:S06]  /*12d0*/  FMUL.RZ R0, R0, R9 ;  /* 0x0000000900007220 */ /* 0x000fcc000040c000 */
[----:B------:R-:W0:Y:S02]  /*12e0*/  F2I.U32.TRUNC.NTZ R0, R0 ;  /* 0x0000000000007305 */ /* 0x000e24000020f000 */
[----:B0-----:R-:W-:Y:S01]  /*12f0*/  LOP3.LUT R9, R0, 0xffff, RZ, 0xc0, !PT ;  /* 0x0000ffff00097812 */ /* 0x001fe200078ec0ff */
[----:B------:R-:W-:Y:S01]  /*1300*/  @!P0 IMAD.MOV.U32 R9, RZ, RZ, -0x1 ;  /* 0xffffffffff098424 */ /* 0x000fe200078e00ff */
[----:B------:R-:W-:Y:S06]  /*1310*/  RET.REL.NODEC R10 `(_Z21blur_rgb_tiled_kernelPhS_ii) ;  /* 0xffffffec0a387950 */ /* 0x000fec0003c3ffff */
.L_x_0:
[----:B------:R-:W-:-:S00]  /*1320*/  BRA `(.L_x_0) ;  /* 0xfffffffc00fc7947 */ /* 0x000fc0000383ffff */
[----:B------:R-:W-:-:S00]  /*1330*/  NOP ;  /* 0x0000000000007918 */ /* 0x000fc00000000000 */
        /* <DEDUP_REMOVED lines=12> */
.L_x_2:


//--------------------- .text._Z15blur_rgb_kernelPhS_ii --------------------------
	.section	.text._Z15blur_rgb_kernelPhS_ii,"ax",@progbits
	.align	128
        .global         _Z15blur_rgb_kernelPhS_ii
        .type           _Z15blur_rgb_kernelPhS_ii,@function
        .size           _Z15blur_rgb_kernelPhS_ii,(.L_x_4 - _Z15blur_rgb_kernelPhS_ii)
        .other          _Z15blur_rgb_kernelPhS_ii,@"STO_CUDA_ENTRY STV_DEFAULT"
_Z15blur_rgb_kernelPhS_ii:
.text._Z15blur_rgb_kernelPhS_ii:
[----:B------:R-:W-:Y:S01]  /*0000*/  LDC R1, c[0x0][0x37c] ;  /* 0x0000df00ff017b82 */ /* 0x000fe20000000800 */
[----:B------:R-:W0:Y:S07]  /*0010*/  S2R R5, SR_TID.Y ;  /* 0x0000000000057919 */ /* 0x000e2e0000002200 */
[----:B------:R-:W1:Y:S01]  /*0020*/  LDC R0, c[0x0][0x360] ;  /* 0x0000d800ff007b82 */ /* 0x000e620000000800 */
[----:B------:R-:W2:Y:S07]  /*0030*/  S2R R19, SR_TID.X ;  /* 0x0000000000137919 */ /* 0x000eae0000002100 */
[----:B------:R-:W1:Y:S08]  /*0040*/  S2UR UR4, SR_CTAID.X ;  /* 0x00000000000479c3 */ /* 0x000e700000002500 */
[----:B------:R-:W0:Y:S08]  /*0050*/  S2UR UR5, SR_CTAID.Y ;  /* 0x00000000000579c3 */ /* 0x000e300000002600 */
[----:B------:R-:W0:Y:S08]  /*0060*/  LDC R6, c[0x0][0x364] ;  /* 0x0000d900ff067b82 */ /* 0x000e300000000800 */
[----:B------:R-:W3:Y:S01]  /*0070*/  LDC.64 R2, c[0x0][0x390] ;  /* 0x0000e400ff027b82 */ /* 0x000ee20000000a00 */
[----:B-1----:R-:W-:-:S04]  /*0080*/  IMAD R0, R0, UR4, RZ ;  /* 0x0000000400007c24 */ /* 0x002fc8000f8e02ff */
[----:B--2---:R-:W-:Y:S02]  /*0090*/  IMAD.IADD R13, R0, 0x1, R19 ;  /* 0x00000001000d7824 */ /* 0x004fe400078e0213 */
[----:B0-----:R-:W-:-:S05]  /*00a0*/  IMAD R6, R6, UR5, R5 ;  /* 0x0000000506067c24 */ /* 0x001fca000f8e0205 */
[----:B---3--:R-:W-:-:S04]  /*00b0*/  ISETP.GE.AND P0, PT, R6, R3, PT ;  /* 0x000000030600720c */ /* 0x008fc80003f06270 */
[----:B------:R-:W-:-:S13]  /*00c0*/  ISETP.GE.OR P0, PT, R13, R2, P0 ;  /* 0x000000020d00720c */ /* 0x000fda0000706670 */
[----:B------:R-:W-:Y:S05]  /*00d0*/  @P0 EXIT ;  /* 0x000000000000094d */ /* 0x000fea0003800000 */
[----:B------:R-:W-:Y:S01]  /*00e0*/  VIADD R4, R6, 0xfffffffe ;  /* 0xfffffffe06047836 */ /* 0x000fe20000000000 */
[----:B------:R-:W0:Y:S01]  /*00f0*/  LDCU.64 UR6, c[0x0][0x380] ;  /* 0x00007000ff0677ac */ /* 0x000e220008000a00 */
[----:B------:R-:W-:Y:S02]  /*0100*/  IMAD R10, R2, 0x3, RZ ;  /* 0x00000003020a7824 */ /* 0x000fe400078e02ff */
[----:B------:R-:W-:Y:S01]  /*0110*/  VIADD R5, R13, 0xfffffffe ;  /* 0xfffffffe0d057836 */ /* 0x000fe20000000000 */
[C---:B------:R-:W-:Y:S01]  /*0120*/  ISETP.GE.AND P6, PT, R4.reuse, R3, PT ;  /* 0x000000030400720c */ /* 0x040fe20003fc6270 */
[----:B------:R-:W-:Y:S01]  /*0130*/  IMAD R7, R4, R10, RZ ;  /* 0x0000000a04077224 */ /* 0x000fe200078e02ff */
[----:B------:R-:W1:Y:S01]  /*0140*/  LDCU.64 UR4, c[0x0][0x358] ;  /* 0x00006b00ff0477ac */ /* 0x000e620008000a00 */
[----:B------:R-:W-:Y:S01]  /*0150*/  IMAD.MOV.U32 R11, RZ, RZ, RZ ;  /* 0x000000ffff0b7224 */ /* 0x000fe200078e00ff */
[----:B------:R-:W-:Y:S01]  /*0160*/  ISETP.GE.AND P2, PT, R5, R2, PT ;  /* 0x000000020500720c */ /* 0x000fe20003f46270 */
[----:B------:R-:W-:Y:S01]  /*0170*/  IMAD R7, R0, 0x3, R7 ;  /* 0x0000000300077824 */ /* 0x000fe200078e0207 */
[----:B------:R-:W-:Y:S01]  /*0180*/  ISETP.GT.AND P6, PT, R4, -0x1, !P6 ;  /* 0xffffffff0400780c */ /* 0x000fe200077c4270 */
[----:B------:R-:W-:Y:S01]  /*0190*/  IMAD.MOV.U32 R9, RZ, RZ, RZ ;  /* 0x000000ffff097224 */ /* 0x000fe200078e00ff */
[----:B------:R-:W-:Y:S01]  /*01a0*/  ISETP.GT.AND P2, PT, R13, 0x1, !P2 ;  /* 0x000000010d00780c */ /* 0x000fe20005744270 */
[----:B------:R-:W-:Y:S01]  /*01b0*/  IMAD R19, R19, 0x3, R7 ;  /* 0x0000000313137824 */ /* 0x000fe200078e0207 */
[----:B------:R-:W-:Y:S01]  /*01c0*/  ISETP.LT.OR P5, PT, R13, 0x1, !P6 ;  /* 0x000000010d00780c */ /* 0x000fe200077a1670 */
[----:B------:R-:W-:Y:S01]  /*01d0*/  IMAD.MOV.U32 R7, RZ, RZ, RZ ;  /* 0x000000ffff077224 */ /* 0x000fe200078e00ff */
[----:B------:R-:W-:-:S02]  /*01e0*/  PLOP3.LUT P3, PT, P6, P2, PT, 0x80, 0x8 ;  /* 0x000000000008781c */ /* 0x000fc40003765070 */
[----:B------:R-:W-:Y:S02]  /*01f0*/  IADD3 R0, PT, PT, R19, -0x6, RZ ;  /* 0xfffffffa13007810 */ /* 0x000fe40007ffe0ff */
[----:B------:R-:W-:Y:S02]  /*0200*/  ISETP.LT.OR P4, PT, R13, RZ, !P6 ;  /* 0x000000ff0d00720c */ /* 0x000fe40007781670 */
[----:B0-----:R-:W-:-:S04]  /*0210*/  IADD3 R4, P0, PT, R0, UR6, RZ ;  /* 0x0000000600047c10 */ /* 0x001fc8000ff1e0ff */
[----:B------:R-:W-:-:S05]  /*0220*/  LEA.HI.X.SX32 R5, R0, UR7, 0x1, P0 ;  /* 0x0000000700057c11 */ /* 0x000fca00080f0eff */
[----:B-1----:R-:W2:Y:S04]  /*0230*/  @P3 LDG.E.U8 R11, desc[UR4][R4.64] ;  /* 0x00000004040b3981 */ /* 0x002ea8000c1e1100 */
[----:B------:R-:W2:Y:S04]  /*0240*/  @!P5 LDG.E.U8 R18, desc[UR4][R4.64+0x3] ;  /* 0x000003040412d981 */ /* 0x000ea8000c1e1100 */
[----:B------:R-:W3:Y:S04]  /*0250*/  @P3 LDG.E.U8 R9, desc[UR4][R4.64+0x1] ;  /* 0x0000010404093981 */ /* 0x000ee8000c1e1100 */
[----:B------:R-:W3:Y:S04]  /*0260*/  @!P5 LDG.E.U8 R20, desc[UR4][R4.64+0x4] ;  /* 0x000004040414d981 */ /* 0x000ee8000c1e1100 */
[----:B------:R-:W4:Y:S04]  /*0270*/  @P3 LDG.E.U8 R7, desc[UR4][R4.64+0x2] ;  /* 0x0000020404073981 */ /* 0x000f28000c1e1100 */
[----:B------:R-:W4:Y:S04]  /*0280*/  @!P5 LDG.E.U8 R22, desc[UR4][R4.64+0x5] ;  /* 0x000005040416d981 */ /* 0x000f28000c1e1100 */
[----:B------:R-:W5:Y:S04]  /*0290*/  @!P4 LDG.E.U8 R24, desc[UR4][R4.64+0x6] ;  /* 0x000006040418c981 */ /* 0x000f68000c1e1100 */
[----:B------:R-:W5:Y:S04]  /*02a0*/  @!P4 LDG.E.U8 R26, desc[UR4][R4.64+0x7] ;  /* 0x00000704041ac981 */ /* 0x000f68000c1e1100 */
[----:B------:R-:W5:Y:S01]  /*02b0*/  @!P4 LDG.E.U8 R28, desc[UR4][R4.64+0x8] ;  /* 0x00000804041cc981 */ /* 0x000f62000c1e1100 */
[C---:B------:R-:W-:Y:S01]  /*02c0*/  IADD3 R15, PT, PT, R13.reuse, 0x1, RZ ;  /* 0x000000010d0f7810 */ /* 0x040fe20007ffe0ff */
[----:B------:R-:W-:-:S03]  /*02d0*/  VIADD R17, R13, 0x2 ;  /* 0x000000020d117836 */ /* 0x000fc60000000000 */
[-C--:B------:R-:W-:Y:S01]  /*02e0*/  ISETP.GE.AND P1, PT, R15, R2.reuse, PT ;  /* 0x000000020f00720c */ /* 0x080fe20003f26270 */
[----:B------:R-:W-:Y:S01]  /*02f0*/  IMAD.MOV.U32 R0, RZ, RZ, RZ ;  /* 0x000000ffff007224 */ /* 0x000fe200078e00ff */
[----:B------:R-:W-:Y:S02]  /*0300*/  ISETP.GE.AND P0, PT, R17, R2, PT ;  /* 0x000000021100720c */ /* 0x000fe40003f06270 */
[C---:B------:R-:W-:Y:S01]  /*0310*/  ISETP.GT.AND P1, PT, R13.reuse, -0x2, !P1 ;  /* 0xfffffffe0d00780c */ /* 0x040fe20004f24270 */
[----:B------:R-:W-:Y:S01]  /*0320*/  @P3 IMAD.MOV.U32 R0, RZ, RZ, 0x1 ;  /* 0x00000001ff003424 */ /* 0x000fe200078e00ff */
[----:B------:R-:W-:Y:S02]  /*0330*/  ISETP.GT.AND P0, PT, R13, -0x3, !P0 ;  /* 0xfffffffd0d00780c */ /* 0x000fe40004704270 */
[----:B------:R-:W-:Y:S02]  /*0340*/  PLOP3.LUT P3, PT, P6, P1, PT, 0x80, 0x8 ;  /* 0x000000000008781c */ /* 0x000fe40003763070 */
[----:B------:R-:W-:-:S02]  /*0350*/  PLOP3.LUT P6, PT, P6, P0, PT, 0x80, 0x8 ;  /* 0x000000000008781c */ /* 0x000fc400037c1070 */
[----:B------:R-:W-:Y:S01]  /*0360*/  IADD3 R15, PT, PT, R10, R19, RZ ;  /* 0x000000130a0f7210 */ /* 0x000fe20007ffe0ff */
[----:B------:R-:W-:-:S08]  /*0370*/  @!P5 VIADD R0, R0, 0x1 ;  /* 0x000000010000d836 */ /* 0x000fd00000000000 */
[----:B------:R-:W5:Y:S04]  /*0380*/  @P3 LDG.E.U8 R12, desc[UR4][R4.64+0x9] ;  /* 0x00000904040c3981 */ /* 0x000f68000c1e1100 */
[----:B------:R-:W5:Y:S04]  /*0390*/  @P3 LDG.E.U8 R8, desc[UR4][R4.64+0xa] ;  /* 0x00000a0404083981 */ /* 0x000f68000c1e1100 */
[----:B------:R-:W5:Y:S04]  /*03a0*/  @P3 LDG.E.U8 R16, desc[UR4][R4.64+0xb] ;  /* 0x00000b0404103981 */ /* 0x000f68000c1e1100 */
[----:B------:R-:W5:Y:S04]  /*03b0*/  @P6 LDG.E.U8 R14, desc[UR4][R4.64+0xc] ;  /* 0x00000c04040e6981 */ /* 0x000f68000c1e1100 */
[----:B------:R-:W5:Y:S01]  /*03c0*/  @P6 LDG.E.U8 R17, desc[UR4][R4.64+0xe] ;  /* 0x00000e0404116981 */ /* 0x000f62000c1e1100 */
[----:B------:R-:W-:Y:S01]  /*03d0*/  IADD3 R19, PT, PT, R15, -0x6, RZ ;  /* 0xfffffffa0f137810 */ /* 0x000fe20007ffe0ff */
[----:B------:R-:W-:Y:S01]  /*03e0*/  @!P4 VIADD R0, R0, 0x1 ;  /* 0x000000010000c836 */ /* 0x000fe20000000000 */
[----:B--2---:R-:W-:-:S02]  /*03f0*/  @!P5 IADD3 R11, PT, PT, R11, R18, RZ ;  /* 0x000000120b0bd210 */ /* 0x004fc40007ffe0ff */
[----:B------:R0:W2:Y:S01]  /*0400*/  @P6 LDG.E.U8 R18, desc[UR4][R4.64+0xd] ;  /* 0x00000d0404126981 */ /* 0x0000a2000c1e1100 */
[----:B---3--:R-:W-:Y:S02]  /*0410*/  @!P5 IMAD.IADD R9, R9, 0x1, R20 ;  /* 0x000000010909d824 */ /* 0x008fe400078e0214 */
[----:B------:R-:W-:Y:S02]  /*0420*/  VIADD R20, R6, 0xffffffff ;  /* 0xffffffff06147836 */ /* 0x000fe40000000000 */
[----:B----4-:R-:W-:-:S03]  /*0430*/  @!P5 IMAD.IADD R7, R7, 0x1, R22 ;  /* 0x000000010707d824 */ /* 0x010fc600078e0216 */
[----:B------:R-:W-:Y:S01]  /*0440*/  ISETP.GE.AND P5, PT, R20, R3, PT ;  /* 0x000000031400720c */ /* 0x000fe20003fa6270 */
[----:B-----5:R-:W-:-:S03]  /*0450*/  @!P4 IMAD.IADD R11, R11, 0x1, R24 ;  /* 0x000000010b0bc824 */ /* 0x020fc600078e0218 */
[----:B------:R-:W-:Y:S01]  /*0460*/  ISETP.GT.AND P5, PT, R20, -0x1, !P5 ;  /* 0xffffffff1400780c */ /* 0x000fe20006fa4270 */
[----:B------:R-:W-:Y:S02]  /*0470*/  @!P4 IMAD.IADD R9, R9, 0x1, R26 ;  /* 0x000000010909c824 */ /* 0x000fe400078e021a */
[----:B------:R-:W-:Y:S01]  /*0480*/  @!P4 IMAD.IADD R7, R7, 0x1, R28 ;  /* 0x000000010707c824 */ /* 0x000fe200078e021c */
[----:B0-----:R-:W-:-:S04]  /*0490*/  IADD3 R4, P4, PT, R19, UR6, RZ ;  /* 0x0000000613047c10 */ /* 0x001fc8000ff9e0ff */
[----:B------:R-:W-:Y:S02]  /*04a0*/  LEA.HI.X.SX32 R5, R19, UR7, 0x1, P4 ;  /* 0x0000000713057c11 */ /* 0x000fe4000a0f0eff */
[----:B------:R-:W-:-:S13]  /*04b0*/  PLOP3.LUT P4, PT, P5, P2, PT, 0x80, 0x8 ;  /* 0x000000000008781c */ /* 0x000fda0002f85070 */
[----:B------:R-:W3:Y:S04]  /*04c0*/  @P4 LDG.E.U8 R20, desc[UR4][R4.64] ;  /* 0x0000000404144981 */ /* 0x000ee8000c1e1100 */
[----:B------:R-:W4:Y:S04]  /*04d0*/  @P4 LDG.E.U8 R22, desc[UR4][R4.64+0x1] ;  /* 0x0000010404164981 */ /* 0x000f28000c1e1100 */
[----:B------:R-:W5:Y:S01]  /*04e0*/  @P4 LDG.E.U8 R24, desc[UR4][R4.64+0x2] ;  /* 0x0000020404184981 */ /* 0x000f62000c1e1100 */
[----:B------:R-:W-:Y:S01]  /*04f0*/  @P3 IMAD.IADD R11, R11, 0x1, R12 ;  /* 0x000000010b0b3824 */ /* 0x000fe200078e020c */
[----:B------:R-:W-:Y:S01]  /*0500*/  @P3 IADD3 R9, PT, PT, R9, R8, RZ ;  /* 0x0000000809093210 */ /* 0x000fe20007ffe0ff */
[----:B------:R-:W-:-:S02]  /*0510*/  @P3 VIADD R0, R0, 0x1 ;  /* 0x0000000100003836 */ /* 0x000fc40000000000 */
[----:B------:R-:W-:Y:S01]  /*0520*/  @P3 IMAD.IADD R7, R7, 0x1, R16 ;  /* 0x0000000107073824 */ /* 0x000fe200078e0210 */
[----:B------:R-:W-:Y:S01]  /*0530*/  ISETP.LT.OR P3, PT, R13, 0x1, !P5 ;  /* 0x000000010d00780c */ /* 0x000fe20006f61670 */
[----:B------:R-:W-:Y:S02]  /*0540*/  @P6 VIADD R0, R0, 0x1 ;  /* 0x0000000100006836 */ /* 0x000fe40000000000 */
[----:B------:R-:W-:Y:S02]  /*0550*/  @P6 IMAD.IADD R11, R11, 0x1, R14 ;  /* 0x000000010b0b6824 */ /* 0x000fe400078e020e */
[----:B------:R-:W-:-:S08]  /*0560*/  @P6 IMAD.IADD R7, R7, 0x1, R17 ;  /* 0x0000000107076824 */ /* 0x000fd000078e0211 */
[----:B------:R-:W5:Y:S04]  /*0570*/  @!P3 LDG.E.U8 R17, desc[UR4][R4.64+0x5] ;  /* 0x000005040411b981 */ /* 0x000f68000c1e1100 */
[----:B------:R-:W5:Y:S04]  /*0580*/  @!P3 LDG.E.U8 R26, desc[UR4][R4.64+0x3] ;  /* 0x00000304041ab981 */ /* 0x000f68000c1e1100 */
[----:B------:R-:W5:Y:S01]  /*0590*/  @!P3 LDG.E.U8 R28, desc[UR4][R4.64+0x4] ;  /* 0x00000404041cb981 */ /* 0x000f62000c1e1100 */
[----:B------:R-:W-:Y:S01]  /*05a0*/  @P4 VIADD R0, R0, 0x1 ;  /* 0x0000000100004836 */ /* 0x000fe20000000000 */
[----:B--2---:R-:W-:-:S02]  /*05b0*/  @P6 IADD3 R9, PT, PT, R9, R18, RZ ;  /* 0x0000001209096210 */ /* 0x004fc40007ffe0ff */
[----:B------:R-:W-:-:S13]  /*05c0*/  ISETP.LT.OR P6, PT, R13, RZ, !P5 ;  /* 0x000000ff0d00720c */ /* 0x000fda0006fc1670 */
[----:B------:R-:W2:Y:S04]  /*05d0*/  @!P6 LDG.E.U8 R19, desc[UR4][R4.64+0x6] ;  /* 0x000006040413e981 */ /* 0x000ea8000c1e1100 */
[----:B------:R-:W2:Y:S04]  /*05e0*/  @!P6 LDG.E.U8 R21, desc[UR4][R4.64+0x7] ;  /* 0x000007040415e981 */ /* 0x000ea8000c1e1100 */
[----:B------:R-:W2:Y:S01]  /*05f0*/  @!P6 LDG.E.U8 R23, desc[UR4][R4.64+0x8] ;  /* 0x000008040417e981 */ /* 0x000ea2000c1e1100 */
[----:B---3--:R-:W-:Y:S01]  /*0600*/  @P4 IMAD.IADD R11, R11, 0x1, R20 ;  /* 0x000000010b0b4824 */ /* 0x008fe200078e0214 */
[----:B----4-:R-:W-:Y:S01]  /*0610*/  @P4 IADD3 R9, PT, PT, R9, R22, RZ ;  /* 0x0000001609094210 */ /* 0x010fe20007ffe0ff */
[----:B-----5:R-:W-:Y:S01]  /*0620*/  @P4 IMAD.IADD R7, R7, 0x1, R24 ;  /* 0x0000000107074824 */ /* 0x020fe200078e0218 */
[----:B------:R-:W-:-:S02]  /*0630*/  PLOP3.LUT P4, PT, P5, P1, PT, 0x80, 0x8 ;  /* 0x000000000008781c */ /* 0x000fc40002f83070 */
[----:B------:R-:W-:-:S11]  /*0640*/  PLOP3.LUT P5, PT, P5, P0, PT, 0x80, 0x8 ;  /* 0x000000000008781c */ /* 0x000fd60002fa1070 */
[----:B------:R-:W3:Y:S04]  /*0650*/  @P4 LDG.E.U8 R8, desc[UR4][R4.64+0x9] ;  /* 0x0000090404084981 */ /* 0x000ee8000c1e1100 */
[----:B------:R-:W4:Y:S04]  /*0660*/  @P4 LDG.E.U8 R18, desc[UR4][R4.64+0xa] ;  /* 0x00000a0404124981 */ /* 0x000f28000c1e1100 */
[----:B------:R-:W5:Y:S04]  /*0670*/  @P4 LDG.E.U8 R16, desc[UR4][R4.64+0xb] ;  /* 0x00000b0404104981 */ /* 0x000f68000c1e1100 */
[----:B------:R-:W5:Y:S04]  /*0680*/  @P5 LDG.E.U8 R14, desc[UR4][R4.64+0xc] ;  /* 0x00000c04040e5981 */ /* 0x000f68000c1e1100 */
[----:B------:R-:W5:Y:S04]  /*0690*/  @P5 LDG.E.U8 R12, desc[UR4][R4.64+0xd] ;  /* 0x00000d04040c5981 */ /* 0x000f68000c1e1100 */
[----:B------:R0:W5:Y:S01]  /*06a0*/  @P5 LDG.E.U8 R20, desc[UR4][R4.64+0xe] ;  /* 0x00000e0404145981 */ /* 0x000162000c1e1100 */
[----:B------:R-:W-:Y:S01]  /*06b0*/  IMAD.IADD R15, R10, 0x1, R15 ;  /* 0x000000010a0f7824 */ /* 0x000fe200078e020f */
[----:B------:R-:W-:Y:S01]  /*06c0*/  @!P3 IADD3 R9, PT, PT, R9, R28, RZ ;  /* 0x0000001c0909b210 */ /* 0x000fe20007ffe0ff */
[----:B------:R-:W-:-:S02]  /*06d0*/  @!P3 IMAD.IADD R7, R7, 0x1, R17 ;  /* 0x000000010707b824 */ /* 0x000fc400078e0211 */
[----:B------:R-:W-:Y:S02]  /*06e0*/  @!P3 VIADD R0, R0, 0x1 ;  /* 0x000000010000b836 */ /* 0x000fe40000000000 */
[----:B------:R-:W-:Y:S02]  /*06f0*/  @!P3 IMAD.IADD R11, R11, 0x1, R26 ;  /* 0x000000010b0bb824 */ /* 0x000fe400078e021a */
[----:B------:R-:W-:Y:S01]  /*0700*/  VIADD R17, R15, 0xfffffffa ;  /* 0xfffffffa0f117836 */ /* 0x000fe20000000000 */
[----:B------:R-:W-:Y:S02]  /*0710*/  ISETP.GE.AND P3, PT, R6, R3, PT ;  /* 0x000000030600720c */ /* 0x000fe40003f66270 */
[----:B------:R-:W-:Y:S02]  /*0720*/  @!P6 IADD3 R0, PT, PT, R0, 0x1, RZ ;  /* 0x000000010000e810 */ /* 0x000fe40007ffe0ff */
[----:B------:R-:W-:Y:S02]  /*0730*/  ISETP.GT.AND P3, PT, R6, -0x1, !P3 ;  /* 0xffffffff0600780c */ /* 0x000fe40005f64270 */
[----:B------:R-:W-:-:S04]  /*0740*/  @P4 IADD3 R0, PT, PT, R0, 0x1, RZ ;  /* 0x0000000100004810 */ /* 0x000fc80007ffe0ff */
[----:B------:R-:W-:Y:S01]  /*0750*/  @P5 IADD3 R0, PT, PT, R0, 0x1, RZ ;  /* 0x0000000100005810 */ /* 0x000fe20007ffe0ff */
[----:B--2---:R-:W-:Y:S01]  /*0760*/  @!P6 IMAD.IADD R11, R11, 0x1, R19 ;  /* 0x000000010b0be824 */ /* 0x004fe200078e0213 */
[----:B------:R-:W-:Y:S01]  /*0770*/  @!P6 IADD3 R9, PT, PT, R9, R21, RZ ;  /* 0x000000150909e210 */ /* 0x000fe20007ffe0ff */
[----:B------:R-:W-:Y:S01]  /*0780*/  @!P6 IMAD.IADD R7, R7, 0x1, R23 ;  /* 0x000000010707e824 */ /* 0x000fe200078e0217 */
[----:B0-----:R-:W-:-:S04]  /*0790*/  IADD3 R4, P6, PT, R17, UR6, RZ ;  /* 0x0000000611047c10 */ /* 0x001fc8000ffde0ff */
[----:B------:R-:W-:Y:S02]  /*07a0*/  LEA.HI.X.SX32 R5, R17, UR7, 0x1, P6 ;  /* 0x0000000711057c11 */ /* 0x000fe4000b0f0eff */
[----:B------:R-:W-:-:S13]  /*07b0*/  PLOP3.LUT P6, PT, P3, P2, PT, 0x80, 0x8 ;  /* 0x000000000008781c */ /* 0x000fda0001fc5070 */
[----:B------:R-:W2:Y:S04]  /*07c0*/  @P6 LDG.E.U8 R22, desc[UR4][R4.64] ;  /* 0x0000000404166981 */ /* 0x000ea8000c1e1100 */
[----:B------:R-:W2:Y:S04]  /*07d0*/  @P6 LDG.E.U8 R24, desc[UR4][R4.64+0x1] ;  /* 0x0000010404186981 */ /* 0x000ea8000c1e1100 */
[----:B------:R-:W2:Y:S01]  /*07e0*/  @P6 LDG.E.U8 R26, desc[UR4][R4.64+0x2] ;  /* 0x00000204041a6981 */ /* 0x000ea2000c1e1100 */
[----:B---3--:R-:W-:Y:S02]  /*07f0*/  @P4 IMAD.IADD R11, R11, 0x1, R8 ;  /* 0x000000010b0b4824 */ /* 0x008fe400078e0208 */
[----:B----4-:R-:W-:-:S02]  /*0800*/  @P4 IMAD.IADD R9, R9, 0x1, R18 ;  /* 0x0000000109094824 */ /* 0x010fc400078e0212 */
[----:B-----5:R-:W-:Y:S01]  /*0810*/  @P4 IMAD.IADD R7, R7, 0x1, R16 ;  /* 0x0000000107074824 */ /* 0x020fe200078e0210 */
[----:B------:R-:W-:Y:S01]  /*0820*/  ISETP.LT.OR P4, PT, R13, 0x1, !P3 ;  /* 0x000000010d00780c */ /* 0x000fe20005f81670 */
[----:B------:R-:W-:Y:S02]  /*0830*/  @P5 IMAD.IADD R11, R11, 0x1, R14 ;  /* 0x000000010b0b5824 */ /* 0x000fe400078e020e */
[----:B------:R-:W-:Y:S02]  /*0840*/  @P5 IMAD.IADD R9, R9, 0x1, R12 ;  /* 0x0000000109095824 */ /* 0x000fe400078e020c */
[----:B------:R-:W-:-:S08]  /*0850*/  @P5 IMAD.IADD R7, R7, 0x1, R20 ;  /* 0x0000000107075824 */ /* 0x000fd000078e0214 */
[----:B------:R-:W3:Y:S01]  /*0860*/  @!P4 LDG.E.U8 R18, desc[UR4][R4.64+0x3] ;  /* 0x000003040412c981 */ /* 0x000ee2000c1e1100 */
[----:B------:R-:W-:-:S03]  /*0870*/  ISETP.LT.OR P5, PT, R13, RZ, !P3 ;  /* 0x000000ff0d00720c */ /* 0x000fc60005fa1670 */
[----:B------:R-:W4:Y:S04]  /*0880*/  @!P4 LDG.E.U8 R17, desc[UR4][R4.64+0x5] ;  /* 0x000005040411c981 */ /* 0x000f28000c1e1100 */
[----:B------:R-:W5:Y:S06]  /*0890*/  @!P4 LDG.E.U8 R28, desc[UR4][R4.64+0x4] ;  /* 0x00000404041cc981 */ /* 0x000f6c000c1e1100 */
[----:B------:R-:W5:Y:S04]  /*08a0*/  @!P5 LDG.E.U8 R19, desc[UR4][R4.64+0x6] ;  /* 0x000006040413d981 */ /* 0x000f68000c1e1100 */
[----:B------:R-:W5:Y:S04]  /*08b0*/  @!P5 LDG.E.U8 R21, desc[UR4][R4.64+0x7] ;  /* 0x000007040415d981 */ /* 0x000f68000c1e1100 */
[----:B------:R-:W5:Y:S01]  /*08c0*/  @!P5 LDG.E.U8 R8, desc[UR4][R4.64+0x8] ;  /* 0x000008040408d981 */ /* 0x000f62000c1e1100 */
[----:B------:R-:W-:Y:S01]  /*08d0*/  @P6 IADD3 R0, PT, PT, R0, 0x1, RZ ;  /* 0x0000000100006810 */ /* 0x000fe20007ffe0ff */
[----:B------:R-:W-:-:S03]  /*08e0*/  IMAD.IADD R15, R10, 0x1, R15 ;  /* 0x000000010a0f7824 */ /* 0x000fc600078e020f */
[----:B------:R-:W-:-:S05]  /*08f0*/  @!P4 IADD3 R0, PT, PT, R0, 0x1, RZ ;  /* 0x000000010000c810 */ /* 0x000fca0007ffe0ff */
[----:B------:R-:W-:Y:S02]  /*0900*/  @!P5 VIADD R0, R0, 0x1 ;  /* 0x000000010000d836 */ /* 0x000fe40000000000 */
[----:B--2---:R-:W-:Y:S02]  /*0910*/  @P6 IMAD.IADD R11, R11, 0x1, R22 ;  /* 0x000000010b0b6824 */ /* 0x004fe400078e0216 */
[----:B------:R-:W-:Y:S02]  /*0920*/  @P6 IMAD.IADD R9, R9, 0x1, R24 ;  /* 0x0000000109096824 */ /* 0x000fe400078e0218 */
[----:B------:R-:W-:Y:S01]  /*0930*/  @P6 IMAD.IADD R7, R7, 0x1, R26 ;  /* 0x0000000107076824 */ /* 0x000fe200078e021a */
[----:B------:R-:W-:Y:S02]  /*0940*/  PLOP3.LUT P6, PT, P3, P1, PT, 0x80, 0x8 ;  /* 0x000000000008781c */ /* 0x000fe40001fc3070 */
[----:B------:R-:W-:-:S11]  /*0950*/  PLOP3.LUT P3, PT, P3, P0, PT, 0x80, 0x8 ;  /* 0x000000000008781c */ /* 0x000fd60001f61070 */
[----:B------:R-:W2:Y:S04]  /*0960*/  @P6 LDG.E.U8 R14, desc[UR4][R4.64+0x9] ;  /* 0x00000904040e6981 */ /* 0x000ea8000c1e1100 */
[----:B------:R-:W2:Y:S04]  /*0970*/  @P6 LDG.E.U8 R12, desc[UR4][R4.64+0xa] ;  /* 0x00000a04040c6981 */ /* 0x000ea8000c1e1100 */
[----:B------:R-:W2:Y:S04]  /*0980*/  @P6 LDG.E.U8 R16, desc[UR4][R4.64+0xb] ;  /* 0x00000b0404106981 */ /* 0x000ea8000c1e1100 */
[----:B------:R-:W2:Y:S04]  /*0990*/  @P3 LDG.E.U8 R20, desc[UR4][R4.64+0xc] ;  /* 0x00000c0404143981 */ /* 0x000ea8000c1e1100 */
[----:B------:R-:W2:Y:S01]  /*09a0*/  @P3 LDG.E.U8 R22, desc[UR4][R4.64+0xe] ;  /* 0x00000e0404163981 */ /* 0x000ea2000c1e1100 */
[----:B------:R-:W-:-:S02]  /*09b0*/  VIADD R26, R6, 0x1 ;  /* 0x00000001061a7836 */ /* 0x000fc40000000000 */
[----:B---3--:R-:W-:Y:S02]  /*09c0*/  @!P4 IMAD.IADD R11, R11, 0x1, R18 ;  /* 0x000000010b0bc824 */ /* 0x008fe400078e0212 */
[----:B------:R-:W3:Y:S01]  /*09d0*/  @P3 LDG.E.U8 R18, desc[UR4][R4.64+0xd] ;  /* 0x00000d0404123981 */ /* 0x000ee2000c1e1100 */
[----:B----4-:R-:W-:Y:S02]  /*09e0*/  @!P4 IMAD.IADD R7, R7, 0x1, R17 ;  /* 0x000000010707c824 */ /* 0x010fe400078e0211 */
[----:B------:R-:W-:Y:S02]  /*09f0*/  VIADD R17, R15, 0xfffffffa ;  /* 0xfffffffa0f117836 */ /* 0x000fe40000000000 */
[----:B-----5:R-:W-:Y:S01]  /*0a00*/  @!P4 IMAD.IADD R9, R9, 0x1, R28 ;  /* 0x000000010909c824 */ /* 0x020fe200078e021c */
[----:B------:R-:W-:Y:S02]  /*0a10*/  ISETP.GE.AND P4, PT, R26, R3, PT ;  /* 0x000000031a00720c */ /* 0x000fe40003f86270 */
[----:B------:R-:W-:-:S02]  /*0a20*/  @!P5 IADD3 R11, PT, PT, R11, R19, RZ ;  /* 0x000000130b0bd210 */ /* 0x000fc40007ffe0ff */
[----:B------:R-:W-:Y:S01]  /*0a30*/  ISETP.GT.AND P4, PT, R26, -0x1, !P4 ;  /* 0xffffffff1a00780c */ /* 0x000fe20006784270 */
[----:B------:R-:W-:Y:S02]  /*0a40*/  @!P5 IMAD.IADD R9, R9, 0x1, R21 ;  /* 0x000000010909d824 */ /* 0x000fe400078e0215 */
[----:B------:R-:W-:Y:S01]  /*0a50*/  @!P5 IMAD.IADD R7, R7, 0x1, R8 ;  /* 0x000000010707d824 */ /* 0x000fe200078e0208 */
[----:B------:R-:W-:-:S04]  /*0a60*/  IADD3 R24, P5, PT, R17, UR6, RZ ;  /* 0x0000000611187c10 */ /* 0x000fc8000ffbe0ff */
[----:B------:R-:W-:Y:S02]  /*0a70*/  LEA.HI.X.SX32 R25, R17, UR7, 0x1, P5 ;  /* 0x0000000711197c11 */ /* 0x000fe4000a8f0eff */
[----:B------:R-:W-:-:S13]  /*0a80*/  PLOP3.LUT P5, PT, P4, P2, PT, 0x80, 0x8 ;  /* 0x000000000008781c */ /* 0x000fda00027a5070 */
[----:B------:R-:W4:Y:S04]  /*0a90*/  @P5 LDG.E.U8 R4, desc[UR4][R24.64] ;  /* 0x0000000418045981 */ /* 0x000f28000c1e1100 */
[----:B------:R-:W5:Y:S04]  /*0aa0*/  @P5 LDG.E.U8 R8, desc[UR4][R24.64+0x1] ;  /* 0x0000010418085981 */ /* 0x000f68000c1e1100 */
[----:B------:R-:W5:Y:S01]  /*0ab0*/  @P5 LDG.E.U8 R26, desc[UR4][R24.64+0x2] ;  /* 0x00000204181a5981 */ /* 0x000f62000c1e1100 */
[----:B------:R-:W-:-:S04]  /*0ac0*/  @P6 VIADD R0, R0, 0x1 ;  /* 0x0000000100006836 */ /* 0x000fc80000000000 */
[----:B------:R-:W-:-:S04]  /*0ad0*/  @P3 VIADD R0, R0, 0x1 ;  /* 0x0000000100003836 */ /* 0x000fc80000000000 */
[----:B------:R-:W-:Y:S01]  /*0ae0*/  @P5 VIADD R0, R0, 0x1 ;  /* 0x0000000100005836 */ /* 0x000fe20000000000 */
[----:B--2---:R-:W-:Y:S01]  /*0af0*/  @P6 IADD3 R11, PT, PT, R11, R14, RZ ;  /* 0x0000000e0b0b6210 */ /* 0x004fe20007ffe0ff */
[----:B------:R-:W-:Y:S02]  /*0b00*/  @P6 IMAD.IADD R9, R9, 0x1, R12 ;  /* 0x0000000109096824 */ /* 0x000fe400078e020c */
[----:B------:R-:W-:Y:S01]  /*0b10*/  @P6 IMAD.IADD R7, R7, 0x1, R16 ;  /* 0x0000000107076824 */ /* 0x000fe200078e0210 */
[----:B------:R-:W-:Y:S02]  /*0b20*/  ISETP.LT.OR P6, PT, R13, 0x1, !P4 ;  /* 0x000000010d00780c */ /* 0x000fe400067c1670 */
[----:B------:R-:W-:Y:S01]  /*0b30*/  @P3 IADD3 R11, PT, PT, R11, R20, RZ ;  /* 0x000000140b0b3210 */ /* 0x000fe20007ffe0ff */
[----:B------:R-:W-:-:S10]  /*0b40*/  @P3 IMAD.IADD R7, R7, 0x1, R22 ;  /* 0x0000000107073824 */ /* 0x000fd400078e0216 */
[----:B------:R-:W2:Y:S04]  /*0b50*/  @!P6 LDG.E.U8 R20, desc[UR4][R24.64+0x4] ;  /* 0x000004041814e981 */ /* 0x000ea8000c1e1100 */
[----:B------:R-:W2:Y:S01]  /*0b60*/  @!P6 LDG.E.U8 R22, desc[UR4][R24.64+0x5] ;  /* 0x000005041816e981 */ /* 0x000ea2000c1e1100 */
[----:B---3--:R-:W-:Y:S01]  /*0b70*/  @P3 IMAD.IADD R9, R9, 0x1, R18 ;  /* 0x0000000109093824 */ /* 0x008fe200078e0212 */
[----:B------:R-:W-:Y:S02]  /*0b80*/  ISETP.LT.OR P3, PT, R13, RZ, !P4 ;  /* 0x000000ff0d00720c */ /* 0x000fe40006761670 */
[----:B------:R-:W3:Y:S11]  /*0b90*/  @!P6 LDG.E.U8 R18, desc[UR4][R24.64+0x3] ;  /* 0x000003041812e981 */ /* 0x000ef6000c1e1100 */
[----:B------:R-:W3:Y:S04]  /*0ba0*/  @!P3 LDG.E.U8 R28, desc[UR4][R24.64+0x6] ;  /* 0x00000604181cb981 */ /* 0x000ee8000c1e1100 */
[----:B------:R-:W3:Y:S04]  /*0bb0*/  @!P3 LDG.E.U8 R5, desc[UR4][R24.64+0x7] ;  /* 0x000007041805b981 */ /* 0x000ee8000c1e1100 */
[----:B------:R-:W3:Y:S01]  /*0bc0*/  @!P3 LDG.E.U8 R17, desc[UR4][R24.64+0x8] ;  /* 0x000008041811b981 */ /* 0x000ee2000c1e1100 */
[----:B----4-:R-:W-:Y:S01]  /*0bd0*/  @P5 IADD3 R11, PT, PT, R11, R4, RZ ;  /* 0x000000040b0b5210 */ /* 0x010fe20007ffe0ff */
[----:B-----5:R-:W-:-:S02]  /*0be0*/  @P5 IMAD.IADD R9, R9, 0x1, R8 ;  /* 0x0000000109095824 */ /* 0x020fc400078e0208 */
[----:B------:R-:W-:Y:S01]  /*0bf0*/  @P5 IMAD.IADD R7, R7, 0x1, R26 ;  /* 0x0000000107075824 */ /* 0x000fe200078e021a */
[----:B------:R-:W-:-:S13]  /*0c00*/  PLOP3.LUT P5, PT, P4, P1, PT, 0x80, 0x8 ;  /* 0x000000000008781c */ /* 0x000fda00027a3070 */
[----:B------:R-:W4:Y:S04]  /*0c10*/  @P5 LDG.E.U8 R12, desc[UR4][R24.64+0xa] ;  /* 0x00000a04180c5981 */ /* 0x000f28000c1e1100 */
[----:B------:R-:W5:Y:S04]  /*0c20*/  @P5 LDG.E.U8 R16, desc[UR4][R24.64+0x9] ;  /* 0x0000090418105981 */ /* 0x000f68000c1e1100 */
[----:B------:R-:W5:Y:S01]  /*0c30*/  @P5 LDG.E.U8 R14, desc[UR4][R24.64+0xb] ;  /* 0x00000b04180e5981 */ /* 0x000f62000c1e1100 */
[----:B------:R-:W-:-:S13]  /*0c40*/  PLOP3.LUT P4, PT, P4, P0, PT, 0x80, 0x8 ;  /* 0x000000000008781c */ /* 0x000fda0002781070 */
[----:B------:R-:W5:Y:S01]  /*0c50*/  @P4 LDG.E.U8 R8, desc[UR4][R24.64+0xc] ;  /* 0x00000c0418084981 */ /* 0x000f62000c1e1100 */
[----:B------:R-:W-:Y:S01]  /*0c60*/  VIADD R4, R6, 0x2 ;  /* 0x0000000206047836 */ /* 0x000fe20000000000 */
[----:B------:R-:W-:Y:S02]  /*0c70*/  @!P6 IADD3 R0, PT, PT, R0, 0x1, RZ ;  /* 0x000000010000e810 */ /* 0x000fe40007ffe0ff */
[----:B------:R-:W-:Y:S01]  /*0c80*/  IADD3 R10, PT, PT, R15, -0x6, R10 ;  /* 0xfffffffa0f0a7810 */ /* 0x000fe20007ffe00a */
[----:B------:R-:W5:Y:S01]  /*0c90*/  @P4 LDG.E.U8 R23, desc[UR4][R24.64+0xe] ;  /* 0x00000e0418174981 */ /* 0x000f62000c1e1100 */
[----:B------:R-:W-:Y:S01]  /*0ca0*/  @!P3 IADD3 R0, PT, PT, R0, 0x1, RZ ;  /* 0x000000010000b810 */ /* 0x000fe20007ffe0ff */
[----:B--2---:R-:W-:Y:S02]  /*0cb0*/  @!P6 IMAD.IADD R9, R9, 0x1, R20 ;  /* 0x000000010909e824 */ /* 0x004fe400078e0214 */
[----:B------:R-:W-:Y:S01]  /*0cc0*/  @!P6 IMAD.IADD R7, R7, 0x1, R22 ;  /* 0x000000010707e824 */ /* 0x000fe200078e0216 */
[----:B---3--:R-:W-:-:S02]  /*0cd0*/  @!P6 IADD3 R11, PT, PT, R11, R18, RZ ;  /* 0x000000120b0be210 */ /* 0x008fc40007ffe0ff */
[----:B------:R-:W-:-:S04]  /*0ce0*/  ISETP.GE.AND P6, PT, R4, R3, PT ;  /* 0x000000030400720c */ /* 0x000fc80003fc6270 */
[----:B------:R-:W-:-:S04]  /*0cf0*/  ISETP.GT.AND P6, PT, R4, -0x1, !P6 ;  /* 0xffffffff0400780c */ /* 0x000fc800077c4270 */
[----:B------:R-:W-:Y:S01]  /*0d00*/  PLOP3.LUT P2, PT, P6, P2, PT, 0x80, 0x8 ;  /* 0x000000000008781c */ /* 0x000fe20003745070 */
[----:B------:R-:W-:Y:S02]  /*0d10*/  @!P3 IMAD.IADD R11, R11, 0x1, R28 ;  /* 0x000000010b0bb824 */ /* 0x000fe400078e021c */
[----:B------:R-:W-:Y:S02]  /*0d20*/  @!P3 IMAD.IADD R9, R9, 0x1, R5 ;  /* 0x000000010909b824 */ /* 0x000fe400078e0205 */
[----:B------:R-:W-:Y:S01]  /*0d30*/  @!P3 IMAD.IADD R7, R7, 0x1, R17 ;  /* 0x000000010707b824 */ /* 0x000fe200078e0211 */
[----:B------:R-:W-:-:S04]  /*0d40*/  IADD3 R4, P3, PT, R10, UR6, RZ ;  /* 0x000000060a047c10 */ /* 0x000fc8000ff7e0ff */
[----:B------:R-:W-:Y:S01]  /*0d50*/  LEA.HI.X.SX32 R5, R10, UR7, 0x1, P3 ;  /* 0x000000070a057c11 */ /* 0x000fe200098f0eff */
[----:B------:R-:W0:Y:S01]  /*0d60*/  LDCU.64 UR6, c[0x0][0x388] ;  /* 0x00007100ff0677ac */ /* 0x000e220008000a00 */
[C---:B------:R-:W-:Y:S01]  /*0d70*/  ISETP.LT.OR P3, PT, R13.reuse, 0x1, !P6 ;  /* 0x000000010d00780c */ /* 0x040fe20007761670 */
[----:B------:R-:W2:Y:S01]  /*0d80*/  @P4 LDG.E.U8 R10, desc[UR4][R24.64+0xd] ;  /* 0x00000d04180a4981 */ /* 0x000ea2000c1e1100 */
[----:B------:R-:W-:Y:S02]  /*0d90*/  PLOP3.LUT P1, PT, P6, P1, PT, 0x80, 0x8 ;  /* 0x000000000008781c */ /* 0x000fe40003723070 */
[----:B------:R-:W-:Y:S01]  /*0da0*/  PLOP3.LUT P0, PT, P6, P0, PT, 0x80, 0x8 ;  /* 0x000000000008781c */ /* 0x000fe20003701070 */
[----:B------:R-:W3:Y:S01]  /*0db0*/  @P2 LDG.E.U8 R21, desc[UR4][R4.64] ;  /* 0x0000000404152981 */ /* 0x000ee2000c1e1100 */
[----:B------:R-:W-:-:S03]  /*0dc0*/  ISETP.LT.OR P6, PT, R13, RZ, !P6 ;  /* 0x000000ff0d00720c */ /* 0x000fc600077c1670 */
[----:B------:R-:W2:Y:S04]  /*0dd0*/  @P2 LDG.E.U8 R19, desc[UR4][R4.64+0x2] ;  /* 0x0000020404132981 */ /* 0x000ea8000c1e1100 */
[----:B------:R-:W2:Y:S04]  /*0de0*/  @!P3 LDG.E.U8 R17, desc[UR4][R4.64+0x3] ;  /* 0x000003040411b981 */ /* 0x000ea8000c1e1100 */
[----:B------:R-:W2:Y:S04]  /*0df0*/  @P2 LDG.E.U8 R15, desc[UR4][R4.64+0x1] ;  /* 0x00000104040f2981 */ /* 0x000ea8000c1e1100 */
[----:B------:R-:W2:Y:S04]  /*0e00*/  @!P6 LDG.E.U8 R3, desc[UR4][R4.64+0x6] ;  /* 0x000006040403e981 */ /* 0x000ea8000c1e1100 */
[----:B------:R-:W2:Y:S04]  /*0e10*/  @P1 LDG.E.U8 R24, desc[UR4][R4.64+0x9] ;  /* 0x0000090404181981 */ /* 0x000ea8000c1e1100 */
[----:B------:R-:W2:Y:S04]  /*0e20*/  @!P3 LDG.E.U8 R28, desc[UR4][R4.64+0x5] ;  /* 0x00000504041cb981 */ /* 0x000ea8000c1e1100 */
[----:B------:R-:W2:Y:S01]  /*0e30*/  @!P3 LDG.E.U8 R26, desc[UR4][R4.64+0x4] ;  /* 0x00000404041ab981 */ /* 0x000ea2000c1e1100 */
[----:B----4-:R-:W-:-:S03]  /*0e40*/  @P5 IMAD.IADD R9, R9, 0x1, R12 ;  /* 0x0000000109095824 */ /* 0x010fc600078e020c */
[----:B------:R-:W4:Y:S01]  /*0e50*/  @P0 LDG.E.U8 R20, desc[UR4][R4.64+0xc] ;  /* 0x00000c0404140981 */ /* 0x000f22000c1e1100 */
[----:B-----5:R-:W-:-:S03]  /*0e60*/  @P5 IMAD.IADD R11, R11, 0x1, R16 ;  /* 0x000000010b0b5824 */ /* 0x020fc600078e0210 */
[----:B------:R-:W5:Y:S04]  /*0e70*/  @!P6 LDG.E.U8 R22, desc[UR4][R4.64+0x7] ;  /* 0x000007040416e981 */ /* 0x000f68000c1e1100 */
[----:B------:R-:W5:Y:S04]  /*0e80*/  @!P6 LDG.E.U8 R12, desc[UR4][R4.64+0x8] ;  /* 0x00000804040ce981 */ /* 0x000f68000c1e1100 */
[----:B------:R-:W5:Y:S04]  /*0e90*/  @P1 LDG.E.U8 R16, desc[UR4][R4.64+0xb] ;  /* 0x00000b0404101981 */ /* 0x000f68000c1e1100 */
[----:B------:R-:W5:Y:S01]  /*0ea0*/  @P1 LDG.E.U8 R18, desc[UR4][R4.64+0xa] ;  /* 0x00000a0404121981 */ /* 0x000f62000c1e1100 */
[----:B------:R-:W-:-:S03]  /*0eb0*/  @P5 IMAD.IADD R7, R7, 0x1, R14 ;  /* 0x0000000107075824 */ /* 0x000fc600078e020e */
[----:B------:R-:W5:Y:S04]  /*0ec0*/  @P0 LDG.E.U8 R25, desc[UR4][R4.64+0xe] ;  /* 0x00000e0404190981 */ /* 0x000f68000c1e1100 */
[----:B------:R1:W5:Y:S01]  /*0ed0*/  @P0 LDG.E.U8 R14, desc[UR4][R4.64+0xd] ;  /* 0x00000d04040e0981 */ /* 0x000362000c1e1100 */
[----:B------:R-:W-:-:S05]  /*0ee0*/  @P5 IADD3 R0, PT, PT, R0, 0x1, RZ ;  /* 0x0000000100005810 */ /* 0x000fca0007ffe0ff */
[----:B------:R-:W-:-:S04]  /*0ef0*/  @P4 VIADD R0, R0, 0x1 ;  /* 0x0000000100004836 */ /* 0x000fc80000000000 */
[----:B------:R-:W-:-:S05]  /*0f00*/  @P2 VIADD R0, R0, 0x1 ;  /* 0x0000000100002836 */ /* 0x000fca0000000000 */
[----:B------:R-:W-:-:S05]  /*0f10*/  @!P3 IADD3 R0, PT, PT, R0, 0x1, RZ ;  /* 0x000000010000b810 */ /* 0x000fca0007ffe0ff */
[----:B------:R-:W-:-:S04]  /*0f20*/  @!P6 VIADD R0, R0, 0x1 ;  /* 0x000000010000e836 */ /* 0x000fc80000000000 */
[----:B------:R-:W-:-:S05]  /*0f30*/  @P1 VIADD R0, R0, 0x1 ;  /* 0x0000000100001836 */ /* 0x000fca0000000000 */
[----:B------:R-:W-:Y:S01]  /*0f40*/  @P0 IADD3 R0, PT, PT, R0, 0x1, RZ ;  /* 0x0000000100000810 */ /* 0x000fe20007ffe0ff */
[----:B------:R-:W-:-:S03]  /*0f50*/  @P4 IMAD.IADD R11, R11, 0x1, R8 ;  /* 0x000000010b0b4824 */ /* 0x000fc600078e0208 */
[----:B------:R-:W-:-:S04]  /*0f60*/  IABS R27, R0 ;  /* 0x00000000001b7213 */ /* 0x000fc80000000000 */
[----:B------:R-:W0:Y:S08]  /*0f70*/  I2F.RP R8, R27 ;  /* 0x0000001b00087306 */ /* 0x000e300000209400 */
[----:B0-----:R-:W1:Y:S01]  /*0f80*/  MUFU.RCP R8, R8 ;  /* 0x0000000800087308 */ /* 0x001e620000001000 */
[----:B------:R-:W-:Y:S02]  /*0f90*/  @P4 IMAD.IADD R7, R7, 0x1, R23 ;  /* 0x0000000107074824 */ /* 0x000fe400078e0217 */
[----:B-1----:R-:W-:-:S05]  /*0fa0*/  VIADD R4, R8, 0xffffffe ;  /* 0x0ffffffe08047836 */ /* 0x002fca0000000000 */
[----:B------:R0:W1:Y:S02]  /*0fb0*/  F2I.FTZ.U32.TRUNC.NTZ R5, R4 ;  /* 0x0000000400057305 */ /* 0x000064000021f000 */
[----:B0-----:R-:W-:Y:S02]  /*0fc0*/  HFMA2 R4, -RZ, RZ, 0, 0 ;  /* 0x00000000ff047431 */ /* 0x001fe400000001ff */
[----:B------:R-:W-:Y:S02]  /*0fd0*/  IMAD R2, R6, R2, R13 ;  /* 0x0000000206027224 */ /* 0x000fe400078e020d */
[----:B---3--:R-:W-:Y:S01]  /*0fe0*/  @P2 IMAD.IADD R11, R11, 0x1, R21 ;  /* 0x000000010b0b2824 */ /* 0x008fe200078e0215 */
[----:B--2---:R-:W-:-:S04]  /*0ff0*/  @P4 IADD3 R9, PT, PT, R9, R10, RZ ;  /* 0x0000000a09094210 */ /* 0x004fc80007ffe0ff */
[----:B------:R-:W-:Y:S01]  /*1000*/  @!P3 IADD3 R11, PT, PT, R11, R17, RZ ;  /* 0x000000110b0bb210 */ /* 0x000fe20007ffe0ff */
[----:B------:R-:W-:Y:S01]  /*1010*/  @P2 IMAD.IADD R7, R7, 0x1, R19 ;  /* 0x0000000107072824 */ /* 0x000fe200078e0213 */
[----:B-1----:R-:W-:Y:S01]  /*1020*/  IADD3 R10, PT, PT, RZ, -R5, RZ ;  /* 0x80000005ff0a7210 */ /* 0x002fe20007ffe0ff */
[----:B------:R-:W-:Y:S02]  /*1030*/  @P2 IMAD.IADD R9, R9, 0x1, R15 ;  /* 0x0000000109092824 */ /* 0x000fe400078e020f */
[----:B------:R-:W-:-:S04]  /*1040*/  @!P6 IMAD.IADD R11, R11, 0x1, R3 ;  /* 0x000000010b0be824 */ /* 0x000fc800078e0203 */
[----:B------:R-:W-:Y:S01]  /*1050*/  @P1 IMAD.IADD R11, R11, 0x1, R24 ;  /* 0x000000010b0b1824 */ /* 0x000fe200078e0218 */
[----:B------:R-:W-:Y:S01]  /*1060*/  @!P3 IADD3 R7, PT, PT, R7, R28, RZ ;  /* 0x0000001c0707b210 */ /* 0x000fe20007ffe0ff */
[----:B------:R-:W-:Y:S02]  /*1070*/  IMAD R3, R10, R27, RZ ;  /* 0x0000001b0a037224 */ /* 0x000fe400078e02ff */
[----:B------:R-:W-:Y:S02]  /*1080*/  @!P3 IMAD.IADD R9, R9, 0x1, R26 ;  /* 0x000000010909b824 */ /* 0x000fe400078e021a */
[----:B----4-:R-:W-:Y:S02]  /*1090*/  @P0 IMAD.IADD R11, R11, 0x1, R20 ;  /* 0x000000010b0b0824 */ /* 0x010fe400078e0214 */
[----:B------:R-:W-:Y:S01]  /*10a0*/  IMAD.HI.U32 R4, R5, R3, R4 ;  /* 0x0000000305047227 */ /* 0x000fe200078e0004 */
[----:B------:R-:W-:-:S03]  /*10b0*/  IABS R3, R0 ;  /* 0x0000000000037213 */ /* 0x000fc60000000000 */
[----:B-----5:R-:W-:Y:S02]  /*10c0*/  @!P6 IMAD.IADD R9, R9, 0x1, R22 ;  /* 0x000000010909e824 */ /* 0x020fe400078e0216 */
[----:B------:R-:W-:Y:S01]  /*10d0*/  @!P6 IMAD.IADD R7, R7, 0x1, R12 ;  /* 0x000000010707e824 */ /* 0x000fe200078e020c */
[----:B------:R-:W-:-:S03]  /*10e0*/  IABS R8, R11 ;  /* 0x0000000b00087213 */ /* 0x000fc60000000000 */
[----:B------:R-:W-:Y:S01]  /*10f0*/  @P1 IMAD.IADD R7, R7, 0x1, R16 ;  /* 0x0000000107071824 */ /* 0x000fe200078e0210 */
[----:B------:R-:W-:Y:S02]  /*1100*/  IADD3 R3, PT, PT, RZ, -R3, RZ ;  /* 0x80000003ff037210 */ /* 0x000fe40007ffe0ff */
[----:B------:R-:W-:Y:S01]  /*1110*/  @P1 IADD3 R9, PT, PT, R9, R18, RZ ;  /* 0x0000001209091210 */ /* 0x000fe20007ffe0ff */
[----:B------:R-:W-:-:S04]  /*1120*/  IMAD.HI.U32 R5, R4, R8, RZ ;  /* 0x0000000804057227 */ /* 0x000fc800078e00ff */
[----:B------:R-:W-:Y:S02]  /*1130*/  @P0 IMAD.IADD R7, R7, 0x1, R25 ;  /* 0x0000000107070824 */ /* 0x000fe400078e0219 */
[----:B------:R-:W-:Y:S02]  /*1140*/  @P0 IMAD.IADD R9, R9, 0x1, R14 ;  /* 0x0000000109090824 */ /* 0x000fe400078e020e */
[----:B------:R-:W-:Y:S01]  /*1150*/  IMAD R8, R5, R3, R8 ;  /* 0x0000000305087224 */ /* 0x000fe200078e0208 */
[----:B------:R-:W-:Y:S02]  /*1160*/  IABS R17, R7 ;  /* 0x0000000700117213 */ /* 0x000fe40000000000 */
[----:B------:R-:W-:Y:S02]  /*1170*/  IABS R15, R9 ;  /* 0x00000009000f7213 */ /* 0x000fe40000000000 */
[----:B------:R-:W-:Y:S01]  /*1180*/  ISETP.GT.U32.AND P5, PT, R27, R8, PT ;  /* 0x000000081b00720c */ /* 0x000fe20003fa4070 */
[----:B------:R-:W-:-:S04]  /*1190*/  IMAD.HI.U32 R12, R4, R17, RZ ;  /* 0x00000011040c7227 */ /* 0x000fc800078e00ff */
[----:B------:R-:W-:-:S04]  /*11a0*/  IMAD.HI.U32 R10, R4, R15, RZ ;  /* 0x0000000f040a7227 */ /* 0x000fc800078e00ff */
[-C--:B------:R-:W-:Y:S02]  /*11b0*/  IMAD R14, R12, R3.reuse, R17 ;  /* 0x000000030c0e7224 */ /* 0x080fe400078e0211 */
[----:B------:R-:W-:-:S03]  /*11c0*/  IMAD R4, R10, R3, R15 ;  /* 0x000000030a047224 */ /* 0x000fc600078e020f */
[C---:B------:R-:W-:Y:S01]  /*11d0*/  ISETP.GT.U32.AND P1, PT, R27.reuse, R14, PT ;  /* 0x0000000e1b00720c */ /* 0x040fe20003f24070 */
[----:B------:R-:W-:Y:S01]  /*11e0*/  @!P5 IMAD.IADD R8, R8, 0x1, -R27 ;  /* 0x000000010808d824 */ /* 0x000fe200078e0a1b */
[----:B------:R-:W-:-:S04]  /*11f0*/  ISETP.GT.U32.AND P0, PT, R27, R4, PT ;  /* 0x000000041b00720c */ /* 0x000fc80003f04070 */
[----:B------:R-:W-:Y:S01]  /*1200*/  ISETP.GE.U32.AND P6, PT, R8, R27, PT ;  /* 0x0000001b0800720c */ /* 0x000fe20003fc6070 */
[----:B------:R-:W-:Y:S01]  /*1210*/  @!P5 VIADD R5, R5, 0x1 ;  /* 0x000000010505d836 */ /* 0x000fe20000000000 */
[----:B------:R-:W-:-:S05]  /*1220*/  LOP3.LUT R11, R11, R0, RZ, 0x3c, !PT ;  /* 0x000000000b0b7212 */ /* 0x000fca00078e3cff */
[----:B------:R-:W-:Y:S02]  /*1230*/  @!P1 IMAD.IADD R14, R14, 0x1, -R27 ;  /* 0x000000010e0e9824 */ /* 0x000fe400078e0a1b */
[-C--:B------:R-:W-:Y:S02]  /*1240*/  @!P0 IADD3 R4, PT, PT, R4, -R27.reuse, RZ ;  /* 0x8000001b04048210 */ /* 0x080fe40007ffe0ff */
[-C--:B------:R-:W-:Y:S02]  /*1250*/  LOP3.LUT R7, R7, R0.reuse, RZ, 0x3c, !PT ;  /* 0x0000000007077212 */ /* 0x080fe400078e3cff */
[-C--:B------:R-:W-:Y:S02]  /*1260*/  ISETP.GE.U32.AND P4, PT, R14, R27.reuse, PT ;  /* 0x0000001b0e00720c */ /* 0x080fe40003f86070 */
[----:B------:R-:W-:Y:S02]  /*1270*/  ISETP.GE.U32.AND P3, PT, R4, R27, PT ;  /* 0x0000001b0400720c */ /* 0x000fe40003f66070 */
[----:B------:R-:W-:-:S02]  /*1280*/  LOP3.LUT R9, R9, R0, RZ, 0x3c, !PT ;  /* 0x0000000009097212 */ /* 0x000fc400078e3cff */
[----:B------:R-:W-:Y:S02]  /*1290*/  @P6 IADD3 R5, PT, PT, R5, 0x1, RZ ;  /* 0x0000000105056810 */ /* 0x000fe40007ffe0ff */
[----:B------:R-:W-:Y:S02]  /*12a0*/  ISETP.GE.AND P2, PT, R11, RZ, PT ;  /* 0x000000ff0b00720c */ /* 0x000fe40003f46270 */
[----:B------:R-:W-:Y:S02]  /*12b0*/  ISETP.GE.AND P6, PT, R7, RZ, PT ;  /* 0x000000ff0700720c */ /* 0x000fe40003fc6270 */
[----:B------:R-:W-:Y:S01]  /*12c0*/  ISETP.GE.AND P5, PT, R9, RZ, PT ;  /* 0x000000ff0900720c */ /* 0x000fe20003fa6270 */
[----:B------:R-:W-:Y:S02]  /*12d0*/  @!P0 VIADD R10, R10, 0x1 ;  /* 0x000000010a0a8836 */ /* 0x000fe40000000000 */
[----:B------:R-:W-:Y:S02]  /*12e0*/  @!P1 VIADD R12, R12, 0x1 ;  /* 0x000000010c0c9836 */ /* 0x000fe40000000000 */
[----:B------:R-:W-:Y:S01]  /*12f0*/  IMAD R3, R2, 0x3, RZ ;  /* 0x0000000302037824 */ /* 0x000fe200078e02ff */
[----:B------:R-:W-:Y:S01]  /*1300*/  @P3 IADD3 R10, PT, PT, R10, 0x1, RZ ;  /* 0x000000010a0a3810 */ /* 0x000fe20007ffe0ff */
[----:B------:R-:W-:Y:S01]  /*1310*/  @P4 VIADD R12, R12, 0x1 ;  /* 0x000000010c0c4836 */ /* 0x000fe20000000000 */
[----:B------:R-:W-:Y:S01]  /*1320*/  ISETP.NE.AND P0, PT, R0, RZ, PT ;  /* 0x000000ff0000720c */ /* 0x000fe20003f05270 */
[----:B------:R-:W-:Y:S01]  /*1330*/  @!P2 IMAD.MOV R5, RZ, RZ, -R5 ;  /* 0x000000ffff05a224 */ /* 0x000fe200078e0a05 */
[----:B------:R-:W-:Y:S01]  /*1340*/  IADD3 R2, P1, PT, R3, UR6, RZ ;  /* 0x0000000603027c10 */ /* 0x000fe2000ff3e0ff */
[----:B------:R-:W-:Y:S01]  /*1350*/  @!P6 IMAD.MOV R12, RZ, RZ, -R12 ;  /* 0x000000ffff0ce224 */ /* 0x000fe200078e0a0c */
[----:B------:R-:W-:-:S02]  /*1360*/  LOP3.LUT R0, RZ, R0, RZ, 0x33, !PT ;  /* 0x00000000ff007212 */ /* 0x000fc400078e33ff */
[----:B------:R-:W-:Y:S02]  /*1370*/  @!P5 IADD3 R10, PT, PT, -R10, RZ, RZ ;  /* 0x000000ff0a0ad210 */ /* 0x000fe40007ffe1ff */
[----:B------:R-:W-:Y:S02]  /*1380*/  LEA.HI.X.SX32 R3, R3, UR7, 0x1, P1 ;  /* 0x0000000703037c11 */ /* 0x000fe400088f0eff */
[C---:B------:R-:W-:Y:S02]  /*1390*/  SEL R5, R0.reuse, R5, !P0 ;  /* 0x0000000500057207 */ /* 0x040fe40004000000 */
[C---:B------:R-:W-:Y:S02]  /*13a0*/  SEL R7, R0.reuse, R10, !P0 ;  /* 0x0000000a00077207 */ /* 0x040fe40004000000 */
[----:B------:R-:W-:Y:S01]  /*13b0*/  SEL R9, R0, R12, !P0 ;  /* 0x0000000c00097207 */ /* 0x000fe20004000000 */
[----:B------:R-:W-:Y:S04]  /*13c0*/  STG.E.U8 desc[UR4][R2.64], R5 ;  /* 0x0000000502007986 */ /* 0x000fe8000c101104 */
[----:B------:R-:W-:Y:S04]  /*13d0*/  STG.E.U8 desc[UR4][R2.64+0x1], R7 ;  /* 0x0000010702007986 */ /* 0x000fe8000c101104 */
[----:B------:R-:W-:Y:S01]  /*13e0*/  STG.E.U8 desc[UR4][R2.64+0x2], R9 ;  /* 0x0000020902007986 */ /* 0x000fe2000c101104 */
[----:B------:R-:W-:Y:S05]  /*13f0*/  EXIT ;  /* 0x000000000000794d */ /* 0x000fea0003800000 */
.L_x_1:
        /* <DEDUP_REMOVED lines=16> */
.L_x_4:


//--------------------- .nv.shared._Z21blur_rgb_tiled_kernelPhS_ii --------------------------
	.section	.nv.shared._Z21blur_rgb_tiled_kernelPhS_ii,"aw",@nobits
	.sectionflags	@""
.nv.shared._Z21blur_rgb_tiled_kernelPhS_ii:
	.zero		2224


//--------------------- .nv.shared.reserved.0     --------------------------
	.section	.nv.shared.reserved.0,"aw",@nobits
	.weak		__nv_reservedSMEM_offset_0_alias
	.size		__nv_reservedSMEM_offset_0_alias, 0, 64
	.other		__nv_reservedSMEM_offset_0_alias,@"STO_CUDA_RESERVED_SHARED STV_DEFAULT"
__nv_reservedSMEM_offset_0_alias:
	.zero		0
	.zero		64


//--------------------- .nv.constant0._Z21blur_rgb_tiled_kernelPhS_ii --------------------------
	.section	.nv.constant0._Z21blur_rgb_tiled_kernelPhS_ii,"a",@progbits
	.sectionflags	@""
	.align	4
.nv.constant0._Z21blur_rgb_tiled_kernelPhS_ii:
	.zero		920


//--------------------- .nv.constant0._Z15blur_rgb_kernelPhS_ii --------------------------
	.section	.nv.constant0._Z15blur_rgb_kernelPhS_ii,"a",@progbits
	.sectionflags	@""
	.align	4
.nv.constant0._Z15blur_rgb_kernelPhS_ii:
	.zero		920


//--------------------- SYMBOLS --------------------------

	.type		.nv.reservedSmem.offset0,@object
	.size		.nv.reservedSmem.offset0,0x4
	.type		.nv.reservedSmem.cap,@object
	.size		.nv.reservedSmem.cap,0x4
